//
// Generated by NVIDIA NVVM Compiler
//
// Compiler Build ID: CL-36424714
// Cuda compilation tools, release 13.0, V13.0.88
// Based on NVVM 20.0.0
//

.version 9.0
.target sm_100
.address_size 64

	// .globl	_Z16AddPagesPrKerneliPKiS0_PKfPKdPf
// _ZZ17SumDanglingKernelPKiiPKfPdE5shmem has been demoted

.visible .entry _Z16AddPagesPrKerneliPKiS0_PKfPKdPf(
	.param .u32 _Z16AddPagesPrKerneliPKiS0_PKfPKdPf_param_0,
	.param .u64 .ptr .align 1 _Z16AddPagesPrKerneliPKiS0_PKfPKdPf_param_1,
	.param .u64 .ptr .align 1 _Z16AddPagesPrKerneliPKiS0_PKfPKdPf_param_2,
	.param .u64 .ptr .align 1 _Z16AddPagesPrKerneliPKiS0_PKfPKdPf_param_3,
	.param .u64 .ptr .align 1 _Z16AddPagesPrKerneliPKiS0_PKfPKdPf_param_4,
	.param .u64 .ptr .align 1 _Z16AddPagesPrKerneliPKiS0_PKfPKdPf_param_5
)
{
	.reg .pred 	%p<11>;
	.reg .b32 	%r<65>;
	.reg .b32 	%f<34>;
	.reg .b64 	%rd<140>;
	.reg .b64 	%fd<111>;

	ld.param.u32 	%r23, [_Z16AddPagesPrKerneliPKiS0_PKfPKdPf_param_0];
	ld.param.u64 	%rd5, [_Z16AddPagesPrKerneliPKiS0_PKfPKdPf_param_1];
	ld.param.u64 	%rd7, [_Z16AddPagesPrKerneliPKiS0_PKfPKdPf_param_2];
	ld.param.u64 	%rd8, [_Z16AddPagesPrKerneliPKiS0_PKfPKdPf_param_3];
	ld.param.u64 	%rd9, [_Z16AddPagesPrKerneliPKiS0_PKfPKdPf_param_4];
	ld.param.u64 	%rd6, [_Z16AddPagesPrKerneliPKiS0_PKfPKdPf_param_5];
	cvta.to.global.u64 	%rd1, %rd9;
	cvta.to.global.u64 	%rd2, %rd8;
	cvta.to.global.u64 	%rd3, %rd7;
	mov.u32 	%r24, %ctaid.x;
	mov.u32 	%r25, %ntid.x;
	mov.u32 	%r26, %tid.x;
	mad.lo.s32 	%r1, %r24, %r25, %r26;
	setp.ge.s32 	%p1, %r1, %r23;
	@%p1 bra 	$L__BB0_16;
	cvta.to.global.u64 	%rd10, %rd5;
	mul.wide.s32 	%rd11, %r1, 4;
	add.s64 	%rd12, %rd10, %rd11;
	ld.global.u32 	%r60, [%rd12];
	ld.global.u32 	%r3, [%rd12+4];
	setp.ge.s32 	%p2, %r60, %r3;
	mov.f32 	%f33, 0f00000000;
	@%p2 bra 	$L__BB0_15;
	sub.s32 	%r4, %r3, %r60;
	and.b32  	%r5, %r4, 15;
	sub.s32 	%r27, %r60, %r3;
	setp.gt.u32 	%p3, %r27, -16;
	mov.f64 	%fd110, 0d0000000000000000;
	@%p3 bra 	$L__BB0_5;
	and.b32  	%r28, %r4, -16;
	neg.s32 	%r58, %r28;
	add.s64 	%rd4, %rd3, 32;
	mov.f64 	%fd110, 0d0000000000000000;
$L__BB0_4:
	.pragma "nounroll";
	mul.wide.s32 	%rd13, %r60, 4;
	add.s64 	%rd14, %rd4, %rd13;
	ld.global.u32 	%r29, [%rd14+-32];
	mul.wide.s32 	%rd15, %r29, 4;
	add.s64 	%rd16, %rd2, %rd15;
	ld.global.f32 	%f4, [%rd16];
	cvt.f64.f32 	%fd17, %f4;
	mul.wide.s32 	%rd17, %r29, 8;
	add.s64 	%rd18, %rd1, %rd17;
	ld.global.f64 	%fd18, [%rd18];
	fma.rn.f64 	%fd19, %fd18, %fd17, %fd110;
	ld.global.u32 	%r30, [%rd14+-28];
	mul.wide.s32 	%rd19, %r30, 4;
	add.s64 	%rd20, %rd2, %rd19;
	ld.global.f32 	%f5, [%rd20];
	cvt.f64.f32 	%fd20, %f5;
	mul.wide.s32 	%rd21, %r30, 8;
	add.s64 	%rd22, %rd1, %rd21;
	ld.global.f64 	%fd21, [%rd22];
	fma.rn.f64 	%fd22, %fd21, %fd20, %fd19;
	ld.global.u32 	%r31, [%rd14+-24];
	mul.wide.s32 	%rd23, %r31, 4;
	add.s64 	%rd24, %rd2, %rd23;
	ld.global.f32 	%f6, [%rd24];
	cvt.f64.f32 	%fd23, %f6;
	mul.wide.s32 	%rd25, %r31, 8;
	add.s64 	%rd26, %rd1, %rd25;
	ld.global.f64 	%fd24, [%rd26];
	fma.rn.f64 	%fd25, %fd24, %fd23, %fd22;
	ld.global.u32 	%r32, [%rd14+-20];
	mul.wide.s32 	%rd27, %r32, 4;
	add.s64 	%rd28, %rd2, %rd27;
	ld.global.f32 	%f7, [%rd28];
	cvt.f64.f32 	%fd26, %f7;
	mul.wide.s32 	%rd29, %r32, 8;
	add.s64 	%rd30, %rd1, %rd29;
	ld.global.f64 	%fd27, [%rd30];
	fma.rn.f64 	%fd28, %fd27, %fd26, %fd25;
	ld.global.u32 	%r33, [%rd14+-16];
	mul.wide.s32 	%rd31, %r33, 4;
	add.s64 	%rd32, %rd2, %rd31;
	ld.global.f32 	%f8, [%rd32];
	cvt.f64.f32 	%fd29, %f8;
	mul.wide.s32 	%rd33, %r33, 8;
	add.s64 	%rd34, %rd1, %rd33;
	ld.global.f64 	%fd30, [%rd34];
	fma.rn.f64 	%fd31, %fd30, %fd29, %fd28;
	ld.global.u32 	%r34, [%rd14+-12];
	mul.wide.s32 	%rd35, %r34, 4;
	add.s64 	%rd36, %rd2, %rd35;
	ld.global.f32 	%f9, [%rd36];
	cvt.f64.f32 	%fd32, %f9;
	mul.wide.s32 	%rd37, %r34, 8;
	add.s64 	%rd38, %rd1, %rd37;
	ld.global.f64 	%fd33, [%rd38];
	fma.rn.f64 	%fd34, %fd33, %fd32, %fd31;
	ld.global.u32 	%r35, [%rd14+-8];
	mul.wide.s32 	%rd39, %r35, 4;
	add.s64 	%rd40, %rd2, %rd39;
	ld.global.f32 	%f10, [%rd40];
	cvt.f64.f32 	%fd35, %f10;
	mul.wide.s32 	%rd41, %r35, 8;
	add.s64 	%rd42, %rd1, %rd41;
	ld.global.f64 	%fd36, [%rd42];
	fma.rn.f64 	%fd37, %fd36, %fd35, %fd34;
	ld.global.u32 	%r36, [%rd14+-4];
	mul.wide.s32 	%rd43, %r36, 4;
	add.s64 	%rd44, %rd2, %rd43;
	ld.global.f32 	%f11, [%rd44];
	cvt.f64.f32 	%fd38, %f11;
	mul.wide.s32 	%rd45, %r36, 8;
	add.s64 	%rd46, %rd1, %rd45;
	ld.global.f64 	%fd39, [%rd46];
	fma.rn.f64 	%fd40, %fd39, %fd38, %fd37;
	ld.global.u32 	%r37, [%rd14];
	mul.wide.s32 	%rd47, %r37, 4;
	add.s64 	%rd48, %rd2, %rd47;
	ld.global.f32 	%f12, [%rd48];
	cvt.f64.f32 	%fd41, %f12;
	mul.wide.s32 	%rd49, %r37, 8;
	add.s64 	%rd50, %rd1, %rd49;
	ld.global.f64 	%fd42, [%rd50];
	fma.rn.f64 	%fd43, %fd42, %fd41, %fd40;
	ld.global.u32 	%r38, [%rd14+4];
	mul.wide.s32 	%rd51, %r38, 4;
	add.s64 	%rd52, %rd2, %rd51;
	ld.global.f32 	%f13, [%rd52];
	cvt.f64.f32 	%fd44, %f13;
	mul.wide.s32 	%rd53, %r38, 8;
	add.s64 	%rd54, %rd1, %rd53;
	ld.global.f64 	%fd45, [%rd54];
	fma.rn.f64 	%fd46, %fd45, %fd44, %fd43;
	ld.global.u32 	%r39, [%rd14+8];
	mul.wide.s32 	%rd55, %r39, 4;
	add.s64 	%rd56, %rd2, %rd55;
	ld.global.f32 	%f14, [%rd56];
	cvt.f64.f32 	%fd47, %f14;
	mul.wide.s32 	%rd57, %r39, 8;
	add.s64 	%rd58, %rd1, %rd57;
	ld.global.f64 	%fd48, [%rd58];
	fma.rn.f64 	%fd49, %fd48, %fd47, %fd46;
	ld.global.u32 	%r40, [%rd14+12];
	mul.wide.s32 	%rd59, %r40, 4;
	add.s64 	%rd60, %rd2, %rd59;
	ld.global.f32 	%f15, [%rd60];
	cvt.f64.f32 	%fd50, %f15;
	mul.wide.s32 	%rd61, %r40, 8;
	add.s64 	%rd62, %rd1, %rd61;
	ld.global.f64 	%fd51, [%rd62];
	fma.rn.f64 	%fd52, %fd51, %fd50, %fd49;
	ld.global.u32 	%r41, [%rd14+16];
	mul.wide.s32 	%rd63, %r41, 4;
	add.s64 	%rd64, %rd2, %rd63;
	ld.global.f32 	%f16, [%rd64];
	cvt.f64.f32 	%fd53, %f16;
	mul.wide.s32 	%rd65, %r41, 8;
	add.s64 	%rd66, %rd1, %rd65;
	ld.global.f64 	%fd54, [%rd66];
	fma.rn.f64 	%fd55, %fd54, %fd53, %fd52;
	ld.global.u32 	%r42, [%rd14+20];
	mul.wide.s32 	%rd67, %r42, 4;
	add.s64 	%rd68, %rd2, %rd67;
	ld.global.f32 	%f17, [%rd68];
	cvt.f64.f32 	%fd56, %f17;
	mul.wide.s32 	%rd69, %r42, 8;
	add.s64 	%rd70, %rd1, %rd69;
	ld.global.f64 	%fd57, [%rd70];
	fma.rn.f64 	%fd58, %fd57, %fd56, %fd55;
	ld.global.u32 	%r43, [%rd14+24];
	mul.wide.s32 	%rd71, %r43, 4;
	add.s64 	%rd72, %rd2, %rd71;
	ld.global.f32 	%f18, [%rd72];
	cvt.f64.f32 	%fd59, %f18;
	mul.wide.s32 	%rd73, %r43, 8;
	add.s64 	%rd74, %rd1, %rd73;
	ld.global.f64 	%fd60, [%rd74];
	fma.rn.f64 	%fd61, %fd60, %fd59, %fd58;
	ld.global.u32 	%r44, [%rd14+28];
	mul.wide.s32 	%rd75, %r44, 4;
	add.s64 	%rd76, %rd2, %rd75;
	ld.global.f32 	%f19, [%rd76];
	cvt.f64.f32 	%fd62, %f19;
	mul.wide.s32 	%rd77, %r44, 8;
	add.s64 	%rd78, %rd1, %rd77;
	ld.global.f64 	%fd63, [%rd78];
	fma.rn.f64 	%fd110, %fd63, %fd62, %fd61;
	add.s32 	%r60, %r60, 16;
	add.s32 	%r58, %r58, 16;
	setp.ne.s32 	%p4, %r58, 0;
	@%p4 bra 	$L__BB0_4;
$L__BB0_5:
	setp.eq.s32 	%p5, %r5, 0;
	@%p5 bra 	$L__BB0_14;
	and.b32  	%r12, %r4, 7;
	setp.lt.u32 	%p6, %r5, 8;
	@%p6 bra 	$L__BB0_8;
	mul.wide.s32 	%rd79, %r60, 4;
	add.s64 	%rd80, %rd3, %rd79;
	ld.global.u32 	%r45, [%rd80];
	mul.wide.s32 	%rd81, %r45, 4;
	add.s64 	%rd82, %rd2, %rd81;
	ld.global.f32 	%f20, [%rd82];
	cvt.f64.f32 	%fd65, %f20;
	mul.wide.s32 	%rd83, %r45, 8;
	add.s64 	%rd84, %rd1, %rd83;
	ld.global.f64 	%fd66, [%rd84];
	fma.rn.f64 	%fd67, %fd66, %fd65, %fd110;
	ld.global.u32 	%r46, [%rd80+4];
	mul.wide.s32 	%rd85, %r46, 4;
	add.s64 	%rd86, %rd2, %rd85;
	ld.global.f32 	%f21, [%rd86];
	cvt.f64.f32 	%fd68, %f21;
	mul.wide.s32 	%rd87, %r46, 8;
	add.s64 	%rd88, %rd1, %rd87;
	ld.global.f64 	%fd69, [%rd88];
	fma.rn.f64 	%fd70, %fd69, %fd68, %fd67;
	ld.global.u32 	%r47, [%rd80+8];
	mul.wide.s32 	%rd89, %r47, 4;
	add.s64 	%rd90, %rd2, %rd89;
	ld.global.f32 	%f22, [%rd90];
	cvt.f64.f32 	%fd71, %f22;
	mul.wide.s32 	%rd91, %r47, 8;
	add.s64 	%rd92, %rd1, %rd91;
	ld.global.f64 	%fd72, [%rd92];
	fma.rn.f64 	%fd73, %fd72, %fd71, %fd70;
	ld.global.u32 	%r48, [%rd80+12];
	mul.wide.s32 	%rd93, %r48, 4;
	add.s64 	%rd94, %rd2, %rd93;
	ld.global.f32 	%f23, [%rd94];
	cvt.f64.f32 	%fd74, %f23;
	mul.wide.s32 	%rd95, %r48, 8;
	add.s64 	%rd96, %rd1, %rd95;
	ld.global.f64 	%fd75, [%rd96];
	fma.rn.f64 	%fd76, %fd75, %fd74, %fd73;
	ld.global.u32 	%r49, [%rd80+16];
	mul.wide.s32 	%rd97, %r49, 4;
	add.s64 	%rd98, %rd2, %rd97;
	ld.global.f32 	%f24, [%rd98];
	cvt.f64.f32 	%fd77, %f24;
	mul.wide.s32 	%rd99, %r49, 8;
	add.s64 	%rd100, %rd1, %rd99;
	ld.global.f64 	%fd78, [%rd100];
	fma.rn.f64 	%fd79, %fd78, %fd77, %fd76;
	ld.global.u32 	%r50, [%rd80+20];
	mul.wide.s32 	%rd101, %r50, 4;
	add.s64 	%rd102, %rd2, %rd101;
	ld.global.f32 	%f25, [%rd102];
	cvt.f64.f32 	%fd80, %f25;
	mul.wide.s32 	%rd103, %r50, 8;
	add.s64 	%rd104, %rd1, %rd103;
	ld.global.f64 	%fd81, [%rd104];
	fma.rn.f64 	%fd82, %fd81, %fd80, %fd79;
	ld.global.u32 	%r51, [%rd80+24];
	mul.wide.s32 	%rd105, %r51, 4;
	add.s64 	%rd106, %rd2, %rd105;
	ld.global.f32 	%f26, [%rd106];
	cvt.f64.f32 	%fd83, %f26;
	mul.wide.s32 	%rd107, %r51, 8;
	add.s64 	%rd108, %rd1, %rd107;
	ld.global.f64 	%fd84, [%rd108];
	fma.rn.f64 	%fd85, %fd84, %fd83, %fd82;
	ld.global.u32 	%r52, [%rd80+28];
	mul.wide.s32 	%rd109, %r52, 4;
	add.s64 	%rd110, %rd2, %rd109;
	ld.global.f32 	%f27, [%rd110];
	cvt.f64.f32 	%fd86, %f27;
	mul.wide.s32 	%rd111, %r52, 8;
	add.s64 	%rd112, %rd1, %rd111;
	ld.global.f64 	%fd87, [%rd112];
	fma.rn.f64 	%fd110, %fd87, %fd86, %fd85;
	add.s32 	%r60, %r60, 8;
$L__BB0_8:
	setp.eq.s32 	%p7, %r12, 0;
	@%p7 bra 	$L__BB0_14;
	and.b32  	%r15, %r4, 3;
	setp.lt.u32 	%p8, %r12, 4;
	@%p8 bra 	$L__BB0_11;
	mul.wide.s32 	%rd113, %r60, 4;
	add.s64 	%rd114, %rd3, %rd113;
	ld.global.u32 	%r53, [%rd114];
	mul.wide.s32 	%rd115, %r53, 4;
	add.s64 	%rd116, %rd2, %rd115;
	ld.global.f32 	%f28, [%rd116];
	cvt.f64.f32 	%fd89, %f28;
	mul.wide.s32 	%rd117, %r53, 8;
	add.s64 	%rd118, %rd1, %rd117;
	ld.global.f64 	%fd90, [%rd118];
	fma.rn.f64 	%fd91, %fd90, %fd89, %fd110;
	ld.global.u32 	%r54, [%rd114+4];
	mul.wide.s32 	%rd119, %r54, 4;
	add.s64 	%rd120, %rd2, %rd119;
	ld.global.f32 	%f29, [%rd120];
	cvt.f64.f32 	%fd92, %f29;
	mul.wide.s32 	%rd121, %r54, 8;
	add.s64 	%rd122, %rd1, %rd121;
	ld.global.f64 	%fd93, [%rd122];
	fma.rn.f64 	%fd94, %fd93, %fd92, %fd91;
	ld.global.u32 	%r55, [%rd114+8];
	mul.wide.s32 	%rd123, %r55, 4;
	add.s64 	%rd124, %rd2, %rd123;
	ld.global.f32 	%f30, [%rd124];
	cvt.f64.f32 	%fd95, %f30;
	mul.wide.s32 	%rd125, %r55, 8;
	add.s64 	%rd126, %rd1, %rd125;
	ld.global.f64 	%fd96, [%rd126];
	fma.rn.f64 	%fd97, %fd96, %fd95, %fd94;
	ld.global.u32 	%r56, [%rd114+12];
	mul.wide.s32 	%rd127, %r56, 4;
	add.s64 	%rd128, %rd2, %rd127;
	ld.global.f32 	%f31, [%rd128];
	cvt.f64.f32 	%fd98, %f31;
	mul.wide.s32 	%rd129, %r56, 8;
	add.s64 	%rd130, %rd1, %rd129;
	ld.global.f64 	%fd99, [%rd130];
	fma.rn.f64 	%fd110, %fd99, %fd98, %fd97;
	add.s32 	%r60, %r60, 4;
$L__BB0_11:
	setp.eq.s32 	%p9, %r15, 0;
	@%p9 bra 	$L__BB0_14;
	neg.s32 	%r63, %r15;
$L__BB0_13:
	.pragma "nounroll";
	mul.wide.s32 	%rd131, %r60, 4;
	add.s64 	%rd132, %rd3, %rd131;
	ld.global.u32 	%r57, [%rd132];
	mul.wide.s32 	%rd133, %r57, 4;
	add.s64 	%rd134, %rd2, %rd133;
	ld.global.f32 	%f32, [%rd134];
	cvt.f64.f32 	%fd100, %f32;
	mul.wide.s32 	%rd135, %r57, 8;
	add.s64 	%rd136, %rd1, %rd135;
	ld.global.f64 	%fd101, [%rd136];
	fma.rn.f64 	%fd110, %fd101, %fd100, %fd110;
	add.s32 	%r60, %r60, 1;
	add.s32 	%r63, %r63, 1;
	setp.ne.s32 	%p10, %r63, 0;
	@%p10 bra 	$L__BB0_13;
$L__BB0_14:
	cvt.rn.f32.f64 	%f33, %fd110;
$L__BB0_15:
	cvta.to.global.u64 	%rd137, %rd6;
	add.s64 	%rd139, %rd137, %rd11;
	st.global.f32 	[%rd139], %f33;
$L__BB0_16:
	ret;

}
	// .globl	_Z24AddDanglingPagesPrKerneliPfd
.visible .entry _Z24AddDanglingPagesPrKerneliPfd(
	.param .u32 _Z24AddDanglingPagesPrKerneliPfd_param_0,
	.param .u64 .ptr .align 1 _Z24AddDanglingPagesPrKerneliPfd_param_1,
	.param .f64 _Z24AddDanglingPagesPrKerneliPfd_param_2
)
{
	.reg .pred 	%p<2>;
	.reg .b32 	%r<6>;
	.reg .b32 	%f<4>;
	.reg .b64 	%rd<5>;
	.reg .b64 	%fd<2>;

	ld.param.u32 	%r2, [_Z24AddDanglingPagesPrKerneliPfd_param_0];
	ld.param.u64 	%rd1, [_Z24AddDanglingPagesPrKerneliPfd_param_1];
	ld.param.f64 	%fd1, [_Z24AddDanglingPagesPrKerneliPfd_param_2];
	mov.u32 	%r3, %ctaid.x;
	mov.u32 	%r4, %ntid.x;
	mov.u32 	%r5, %tid.x;
	mad.lo.s32 	%r1, %r3, %r4, %r5;
	setp.ge.s32 	%p1, %r1, %r2;
	@%p1 bra 	$L__BB1_2;
	cvta.to.global.u64 	%rd2, %rd1;
	cvt.rn.f32.f64 	%f1, %fd1;
	mul.wide.s32 	%rd3, %r1, 4;
	add.s64 	%rd4, %rd2, %rd3;
	ld.global.f32 	%f2, [%rd4];
	add.f32 	%f3, %f2, %f1;
	st.global.f32 	[%rd4], %f3;
$L__BB1_2:
	ret;

}
	// .globl	_Z22AddRandomJumpsPrKerneliPfdd
.visible .entry _Z22AddRandomJumpsPrKerneliPfdd(
	.param .u32 _Z22AddRandomJumpsPrKerneliPfdd_param_0,
	.param .u64 .ptr .align 1 _Z22AddRandomJumpsPrKerneliPfdd_param_1,
	.param .f64 _Z22AddRandomJumpsPrKerneliPfdd_param_2,
	.param .f64 _Z22AddRandomJumpsPrKerneliPfdd_param_3
)
{
	.reg .pred 	%p<2>;
	.reg .b32 	%r<6>;
	.reg .b32 	%f<5>;
	.reg .b64 	%rd<5>;
	.reg .b64 	%fd<3>;

	ld.param.u32 	%r2, [_Z22AddRandomJumpsPrKerneliPfdd_param_0];
	ld.param.u64 	%rd1, [_Z22AddRandomJumpsPrKerneliPfdd_param_1];
	ld.param.f64 	%fd1, [_Z22AddRandomJumpsPrKerneliPfdd_param_2];
	ld.param.f64 	%fd2, [_Z22AddRandomJumpsPrKerneliPfdd_param_3];
	mov.u32 	%r3, %ctaid.x;
	mov.u32 	%r4, %ntid.x;
	mov.u32 	%r5, %tid.x;
	mad.lo.s32 	%r1, %r3, %r4, %r5;
	setp.ge.s32 	%p1, %r1, %r2;
	@%p1 bra 	$L__BB2_2;
	cvta.to.global.u64 	%rd2, %rd1;
	mul.wide.s32 	%rd3, %r1, 4;
	add.s64 	%rd4, %rd2, %rd3;
	ld.global.f32 	%f1, [%rd4];
	cvt.rn.f32.f64 	%f2, %fd1;
	cvt.rn.f32.f64 	%f3, %fd2;
	fma.rn.f32 	%f4, %f1, %f2, %f3;
	st.global.f32 	[%rd4], %f4;
$L__BB2_2:
	ret;

}
	// .globl	_Z17SumDanglingKernelPKiiPKfPd
.visible .entry _Z17SumDanglingKernelPKiiPKfPd(
	.param .u64 .ptr .align 1 _Z17SumDanglingKernelPKiiPKfPd_param_0,
	.param .u32 _Z17SumDanglingKernelPKiiPKfPd_param_1,
	.param .u64 .ptr .align 1 _Z17SumDanglingKernelPKiiPKfPd_param_2,
	.param .u64 .ptr .align 1 _Z17SumDanglingKernelPKiiPKfPd_param_3
)
{
	.reg .pred 	%p<6>;
	.reg .b32 	%r<15>;
	.reg .b32 	%f<2>;
	.reg .b64 	%rd<13>;
	.reg .b64 	%fd<9>;
	// demoted variable
	.shared .align 8 .b8 _ZZ17SumDanglingKernelPKiiPKfPdE5shmem[2048];
	ld.param.u64 	%rd1, [_Z17SumDanglingKernelPKiiPKfPd_param_0];
	ld.param.u32 	%r8, [_Z17SumDanglingKernelPKiiPKfPd_param_1];
	ld.param.u64 	%rd2, [_Z17SumDanglingKernelPKiiPKfPd_param_2];
	ld.param.u64 	%rd3, [_Z17SumDanglingKernelPKiiPKfPd_param_3];
	mov.u32 	%r1, %ctaid.x;
	mov.u32 	%r14, %ntid.x;
	mov.u32 	%r3, %tid.x;
	mad.lo.s32 	%r4, %r1, %r14, %r3;
	setp.ge.s32 	%p1, %r4, %r8;
	mov.f64 	%fd8, 0d0000000000000000;
	@%p1 bra 	$L__BB3_2;
	cvta.to.global.u64 	%rd4, %rd1;
	cvta.to.global.u64 	%rd5, %rd2;
	mul.wide.s32 	%rd6, %r4, 4;
	add.s64 	%rd7, %rd4, %rd6;
	ld.global.u32 	%r9, [%rd7];
	mul.wide.s32 	%rd8, %r9, 4;
	add.s64 	%rd9, %rd5, %rd8;
	ld.global.f32 	%f1, [%rd9];
	cvt.f64.f32 	%fd8, %f1;
$L__BB3_2:
	shl.b32 	%r10, %r3, 3;
	mov.u32 	%r11, _ZZ17SumDanglingKernelPKiiPKfPdE5shmem;
	add.s32 	%r5, %r11, %r10;
	st.shared.f64 	[%r5], %fd8;
	bar.sync 	0;
	setp.lt.u32 	%p2, %r14, 2;
	@%p2 bra 	$L__BB3_6;
$L__BB3_3:
	shr.u32 	%r7, %r14, 1;
	setp.ge.u32 	%p3, %r3, %r7;
	@%p3 bra 	$L__BB3_5;
	shl.b32 	%r12, %r7, 3;
	add.s32 	%r13, %r5, %r12;
	ld.shared.f64 	%fd4, [%r13];
	ld.shared.f64 	%fd5, [%r5];
	add.f64 	%fd6, %fd4, %fd5;
	st.shared.f64 	[%r5], %fd6;
$L__BB3_5:
	bar.sync 	0;
	setp.gt.u32 	%p4, %r14, 3;
	mov.u32 	%r14, %r7;
	@%p4 bra 	$L__BB3_3;
$L__BB3_6:
	setp.ne.s32 	%p5, %r3, 0;
	@%p5 bra 	$L__BB3_8;
	ld.shared.f64 	%fd7, [_ZZ17SumDanglingKernelPKiiPKfPdE5shmem];
	cvta.to.global.u64 	%rd10, %rd3;
	mul.wide.u32 	%rd11, %r1, 8;
	add.s64 	%rd12, %rd10, %rd11;
	st.global.f64 	[%rd12], %fd7;
$L__BB3_8:
	ret;

}


// ===== COMPILED SASS (sm_100) =====

	.target	sm_100

	.elftype	@"ET_EXEC"


//--------------------- .note.nv.tkinfo           --------------------------
	.section	.note.nv.tkinfo,"",@"SHT_NOTE"
	.sectionflags	@"SHF_NOTE_NV_TKINFO"
	.tkinfo
        /*0018*/ 	.word	0x00000002
        /*0030*/ 	.string	""
        /*0030*/ 	.string	"ptxas"
        /*0030*/ 	.string	"Cuda compilation tools, release 13.0, V13.0.88"
        /*0030*/ 	.string	"Build cuda_13.0.r13.0/compiler.36424714_0"
        /*0030*/ 	.string	"-arch sm_100 -m 64 "



//--------------------- .note.nv.cuinfo           --------------------------
	.section	.note.nv.cuinfo,"",@"SHT_NOTE"
	.sectionflags	@"SHF_NOTE_NV_CUINFO"
        /*0018*/ 	.short	0x0002
        /*001a*/ 	.short	0x0064
        /*001c*/ 	.short	0x0082
	.zero		2


//--------------------- .nv.info                  --------------------------
	.section	.nv.info,"",@"SHT_CUDA_INFO"
	.align	4


	//----- nvinfo : EIATTR_REGCOUNT
	.align		4
        /*0000*/ 	.byte	0x04, 0x2f
        /*0002*/ 	.short	(.L_1 - .L_0)
	.align		4
.L_0:
        /*0004*/ 	.word	index@(_Z16AddPagesPrKerneliPKiS0_PKfPKdPf)
        /*0008*/ 	.word	0x00000020


	//----- nvinfo : EIATTR_FRAME_SIZE
	.align		4
.L_1:
        /*000c*/ 	.byte	0x04, 0x11
        /*000e*/ 	.short	(.L_3 - .L_2)
	.align		4
.L_2:
        /*0010*/ 	.word	index@(_Z16AddPagesPrKerneliPKiS0_PKfPKdPf)
        /*0014*/ 	.word	0x00000000


	//----- nvinfo : EIATTR_REGCOUNT
	.align		4
.L_3:
        /*0018*/ 	.byte	0x04, 0x2f
        /*001a*/ 	.short	(.L_5 - .L_4)
	.align		4
.L_4:
        /*001c*/ 	.word	index@(_Z24AddDanglingPagesPrKerneliPfd)
        /*0020*/ 	.word	0x00000008


	//----- nvinfo : EIATTR_FRAME_SIZE
	.align		4
.L_5:
        /*0024*/ 	.byte	0x04, 0x11
        /*0026*/ 	.short	(.L_7 - .L_6)
	.align		4
.L_6:
        /*0028*/ 	.word	index@(_Z24AddDanglingPagesPrKerneliPfd)
        /*002c*/ 	.word	0x00000000


	//----- nvinfo : EIATTR_REGCOUNT
	.align		4
.L_7:
        /*0030*/ 	.byte	0x04, 0x2f
        /*0032*/ 	.short	(.L_9 - .L_8)
	.align		4
.L_8:
        /*0034*/ 	.word	index@(_Z22AddRandomJumpsPrKerneliPfdd)
        /*0038*/ 	.word	0x0000000a


	//----- nvinfo : EIATTR_FRAME_SIZE
	.align		4
.L_9:
        /*003c*/ 	.byte	0x04, 0x11
        /*003e*/ 	.short	(.L_11 - .L_10)
	.align		4
.L_10:
        /*0040*/ 	.word	index@(_Z22AddRandomJumpsPrKerneliPfdd)
        /*0044*/ 	.word	0x00000000


	//----- nvinfo : EIATTR_REGCOUNT
	.align		4
.L_11:
        /*0048*/ 	.byte	0x04, 0x2f
        /*004a*/ 	.short	(.L_13 - .L_12)
	.align		4
.L_12:
        /*004c*/ 	.word	index@(_Z17SumDanglingKernelPKiiPKfPd)
        /*0050*/ 	.word	0x0000000e


	//----- nvinfo : EIATTR_FRAME_SIZE
	.align		4
.L_13:
        /*0054*/ 	.byte	0x04, 0x11
        /*0056*/ 	.short	(.L_15 - .L_14)
	.align		4
.L_14:
        /*0058*/ 	.word	index@(_Z17SumDanglingKernelPKiiPKfPd)
        /*005c*/ 	.word	0x00000000


	//----- nvinfo : EIATTR_MIN_STACK_SIZE
	.align		4
.L_15:
        /*0060*/ 	.byte	0x04, 0x12
        /*0062*/ 	.short	(.L_17 - .L_16)
	.align		4
.L_16:
        /*0064*/ 	.word	index@(_Z17SumDanglingKernelPKiiPKfPd)
        /*0068*/ 	.word	0x00000000


	//----- nvinfo : EIATTR_MIN_STACK_SIZE
	.align		4
.L_17:
        /*006c*/ 	.byte	0x04, 0x12
        /*006e*/ 	.short	(.L_19 - .L_18)
	.align		4
.L_18:
        /*0070*/ 	.word	index@(_Z22AddRandomJumpsPrKerneliPfdd)
        /*0074*/ 	.word	0x00000000


	//----- nvinfo : EIATTR_MIN_STACK_SIZE
	.align		4
.L_19:
        /*0078*/ 	.byte	0x04, 0x12
        /*007a*/ 	.short	(.L_21 - .L_20)
	.align		4
.L_20:
        /*007c*/ 	.word	index@(_Z24AddDanglingPagesPrKerneliPfd)
        /*0080*/ 	.word	0x00000000


	//----- nvinfo : EIATTR_MIN_STACK_SIZE
	.align		4
.L_21:
        /*0084*/ 	.byte	0x04, 0x12
        /*0086*/ 	.short	(.L_23 - .L_22)
	.align		4
.L_22:
        /*0088*/ 	.word	index@(_Z16AddPagesPrKerneliPKiS0_PKfPKdPf)
        /*008c*/ 	.word	0x00000000
.L_23:


//--------------------- .nv.compat                --------------------------
	.section	.nv.compat,"",@"SHT_CUDA_COMPAT_INFO"
	.align	4
        /*0000*/ 	.byte	0x02, 0x09, 0x00, 0x00, 0x02, 0x02, 0x01, 0x00, 0x02, 0x05, 0x05, 0x00, 0x03, 0x07, 0x01, 0x01
        /*0010*/ 	.byte	0x02, 0x03, 0x00, 0x00, 0x02, 0x06, 0x01, 0x00, 0x04, 0x0b, 0x08, 0x00, 0x01, 0x00, 0x00, 0x00
        /*0020*/ 	.byte	0x00, 0x00, 0x00, 0x00


//--------------------- .nv.info._Z17SumDanglingKernelPKiiPKfPd --------------------------
	.section	.nv.info._Z17SumDanglingKernelPKiiPKfPd,"",@"SHT_CUDA_INFO"
	.sectionflags	@""
	.align	4


	//----- nvinfo : EIATTR_CUDA_API_VERSION
	.align		4
        /*0000*/ 	.byte	0x04, 0x37
        /*0002*/ 	.short	(.L_25 - .L_24)
.L_24:
        /*0004*/ 	.word	0x00000082


	//----- nvinfo : EIATTR_KPARAM_INFO
	.align		4
.L_25:
        /*0008*/ 	.byte	0x04, 0x17
        /*000a*/ 	.short	(.L_27 - .L_26)
.L_26:
        /*000c*/ 	.word	0x00000000
        /*0010*/ 	.short	0x0003
        /*0012*/ 	.short	0x0018
        /*0014*/ 	.byte	0x00, 0xf5, 0x21, 0x00


	//----- nvinfo : EIATTR_KPARAM_INFO
	.align		4
.L_27:
        /*0018*/ 	.byte	0x04, 0x17
        /*001a*/ 	.short	(.L_29 - .L_28)
.L_28:
        /*001c*/ 	.word	0x00000000
        /*0020*/ 	.short	0x0002
        /*0022*/ 	.short	0x0010
        /*0024*/ 	.byte	0x00, 0xf5, 0x21, 0x00


	//----- nvinfo : EIATTR_KPARAM_INFO
	.align		4
.L_29:
        /*0028*/ 	.byte	0x04, 0x17
        /*002a*/ 	.short	(.L_31 - .L_30)
.L_30:
        /*002c*/ 	.word	0x00000000
        /*0030*/ 	.short	0x0001
        /*0032*/ 	.short	0x0008
        /*0034*/ 	.byte	0x00, 0xf0, 0x11, 0x00


	//----- nvinfo : EIATTR_KPARAM_INFO
	.align		4
.L_31:
        /*0038*/ 	.byte	0x04, 0x17
        /*003a*/ 	.short	(.L_33 - .L_32)
.L_32:
        /*003c*/ 	.word	0x00000000
        /*0040*/ 	.short	0x0000
        /*0042*/ 	.short	0x0000
        /*0044*/ 	.byte	0x00, 0xf5, 0x21, 0x00


	//----- nvinfo : EIATTR_SPARSE_MMA_MASK
	.align		4
.L_33:
        /*0048*/ 	.byte	0x03, 0x50
        /*004a*/ 	.short	0x0000


	//----- nvinfo : EIATTR_MAXREG_COUNT
	.align		4
        /*004c*/ 	.byte	0x03, 0x1b
        /*004e*/ 	.short	0x00ff


	//----- nvinfo : EIATTR_NUM_BARRIERS
	.align		4
        /*0050*/ 	.byte	0x02, 0x4c
        /*0052*/ 	.byte	0x01
	.zero		1


	//----- nvinfo : EIATTR_MERCURY_ISA_VERSION
	.align		4
        /*0054*/ 	.byte	0x03, 0x5f
        /*0056*/ 	.short	0x0101


	//----- nvinfo : EIATTR_VRC_CTA_INIT_COUNT
	.align		4
        /*0058*/ 	.byte	0x02, 0x4a
	.zero		1
	.zero		1


	//----- nvinfo : EIATTR_EXIT_INSTR_OFFSETS
	.align		4
        /*005c*/ 	.byte	0x04, 0x1c
        /*005e*/ 	.short	(.L_35 - .L_34)


	//   ....[0]....
.L_34:
        /*0060*/ 	.word	0x00000250


	//   ....[1]....
        /*0064*/ 	.word	0x000002d0


	//----- nvinfo : EIATTR_CBANK_PARAM_SIZE
	.align		4
.L_35:
        /*0068*/ 	.byte	0x03, 0x19
        /*006a*/ 	.short	0x0020


	//----- nvinfo : EIATTR_PARAM_CBANK
	.align		4
        /*006c*/ 	.byte	0x04, 0x0a
        /*006e*/ 	.short	(.L_37 - .L_36)
	.align		4
.L_36:
        /*0070*/ 	.word	index@(.nv.constant0._Z17SumDanglingKernelPKiiPKfPd)
        /*0074*/ 	.short	0x0380
        /*0076*/ 	.short	0x0020


	//----- nvinfo : EIATTR_SW_WAR
	.align		4
.L_37:
        /*0078*/ 	.byte	0x04, 0x36
        /*007a*/ 	.short	(.L_39 - .L_38)
.L_38:
        /*007c*/ 	.word	0x00000008
.L_39:


//--------------------- .nv.info._Z22AddRandomJumpsPrKerneliPfdd --------------------------
	.section	.nv.info._Z22AddRandomJumpsPrKerneliPfdd,"",@"SHT_CUDA_INFO"
	.sectionflags	@""
	.align	4


	//----- nvinfo : EIATTR_CUDA_API_VERSION
	.align		4
        /*0000*/ 	.byte	0x04, 0x37
        /*0002*/ 	.short	(.L_41 - .L_40)
.L_40:
        /*0004*/ 	.word	0x00000082


	//----- nvinfo : EIATTR_KPARAM_INFO
	.align		4
.L_41:
        /*0008*/ 	.byte	0x04, 0x17
        /*000a*/ 	.short	(.L_43 - .L_42)
.L_42:
        /*000c*/ 	.word	0x00000000
        /*0010*/ 	.short	0x0003
        /*0012*/ 	.short	0x0018
        /*0014*/ 	.byte	0x00, 0xf0, 0x21, 0x00


	//----- nvinfo : EIATTR_KPARAM_INFO
	.align		4
.L_43:
        /*0018*/ 	.byte	0x04, 0x17
        /*001a*/ 	.short	(.L_45 - .L_44)
.L_44:
        /*001c*/ 	.word	0x00000000
        /*0020*/ 	.short	0x0002
        /*0022*/ 	.short	0x0010
        /*0024*/ 	.byte	0x00, 0xf0, 0x21, 0x00


	//----- nvinfo : EIATTR_KPARAM_INFO
	.align		4
.L_45:
        /*0028*/ 	.byte	0x04, 0x17
        /*002a*/ 	.short	(.L_47 - .L_46)
.L_46:
        /*002c*/ 	.word	0x00000000
        /*0030*/ 	.short	0x0001
        /*0032*/ 	.short	0x0008
        /*0034*/ 	.byte	0x00, 0xf5, 0x21, 0x00


	//----- nvinfo : EIATTR_KPARAM_INFO
	.align		4
.L_47:
        /*0038*/ 	.byte	0x04, 0x17
        /*003a*/ 	.short	(.L_49 - .L_48)
.L_48:
        /*003c*/ 	.word	0x00000000
        /*0040*/ 	.short	0x0000
        /*0042*/ 	.short	0x0000
        /*0044*/ 	.byte	0x00, 0xf0, 0x11, 0x00


	//----- nvinfo : EIATTR_SPARSE_MMA_MASK
	.align		4
.L_49:
        /*0048*/ 	.byte	0x03, 0x50
        /*004a*/ 	.short	0x0000


	//----- nvinfo : EIATTR_MAXREG_COUNT
	.align		4
        /*004c*/ 	.byte	0x03, 0x1b
        /*004e*/ 	.short	0x00ff


	//----- nvinfo : EIATTR_MERCURY_ISA_VERSION
	.align		4
        /*0050*/ 	.byte	0x03, 0x5f
        /*0052*/ 	.short	0x0101


	//----- nvinfo : EIATTR_VRC_CTA_INIT_COUNT
	.align		4
        /*0054*/ 	.byte	0x02, 0x4a
	.zero		1
	.zero		1


	//----- nvinfo : EIATTR_EXIT_INSTR_OFFSETS
	.align		4
        /*0058*/ 	.byte	0x04, 0x1c
        /*005a*/ 	.short	(.L_51 - .L_50)


	//   ....[0]....
.L_50:
        /*005c*/ 	.word	0x00000070


	//   ....[1]....
        /*0060*/ 	.word	0x00000110


	//----- nvinfo : EIATTR_CBANK_PARAM_SIZE
	.align		4
.L_51:
        /*0064*/ 	.byte	0x03, 0x19
        /*0066*/ 	.short	0x0020


	//----- nvinfo : EIATTR_PARAM_CBANK
	.align		4
        /*0068*/ 	.byte	0x04, 0x0a
        /*006a*/ 	.short	(.L_53 - .L_52)
	.align		4
.L_52:
        /*006c*/ 	.word	index@(.nv.constant0._Z22AddRandomJumpsPrKerneliPfdd)
        /*0070*/ 	.short	0x0380
        /*0072*/ 	.short	0x0020


	//----- nvinfo : EIATTR_SW_WAR
	.align		4
.L_53:
        /*0074*/ 	.byte	0x04, 0x36
        /*0076*/ 	.short	(.L_55 - .L_54)
.L_54:
        /*0078*/ 	.word	0x00000008
.L_55:


//--------------------- .nv.info._Z24AddDanglingPagesPrKerneliPfd --------------------------
	.section	.nv.info._Z24AddDanglingPagesPrKerneliPfd,"",@"SHT_CUDA_INFO"
	.sectionflags	@""
	.align	4


	//----- nvinfo : EIATTR_CUDA_API_VERSION
	.align		4
        /*0000*/ 	.byte	0x04, 0x37
        /*0002*/ 	.short	(.L_57 - .L_56)
.L_56:
        /*0004*/ 	.word	0x00000082


	//----- nvinfo : EIATTR_KPARAM_INFO
	.align		4
.L_57:
        /*0008*/ 	.byte	0x04, 0x17
        /*000a*/ 	.short	(.L_59 - .L_58)
.L_58:
        /*000c*/ 	.word	0x00000000
        /*0010*/ 	.short	0x0002
        /*0012*/ 	.short	0x0010
        /*0014*/ 	.byte	0x00, 0xf0, 0x21, 0x00


	//----- nvinfo : EIATTR_KPARAM_INFO
	.align		4
.L_59:
        /*0018*/ 	.byte	0x04, 0x17
        /*001a*/ 	.short	(.L_61 - .L_60)
.L_60:
        /*001c*/ 	.word	0x00000000
        /*0020*/ 	.short	0x0001
        /*0022*/ 	.short	0x0008
        /*0024*/ 	.byte	0x00, 0xf5, 0x21, 0x00


	//----- nvinfo : EIATTR_KPARAM_INFO
	.align		4
.L_61:
        /*0028*/ 	.byte	0x04, 0x17
        /*002a*/ 	.short	(.L_63 - .L_62)
.L_62:
        /*002c*/ 	.word	0x00000000
        /*0030*/ 	.short	0x0000
        /*0032*/ 	.short	0x0000
        /*0034*/ 	.byte	0x00, 0xf0, 0x11, 0x00


	//----- nvinfo : EIATTR_SPARSE_MMA_MASK
	.align		4
.L_63:
        /*0038*/ 	.byte	0x03, 0x50
        /*003a*/ 	.short	0x0000


	//----- nvinfo : EIATTR_MAXREG_COUNT
	.align		4
        /*003c*/ 	.byte	0x03, 0x1b
        /*003e*/ 	.short	0x00ff


	//----- nvinfo : EIATTR_MERCURY_ISA_VERSION
	.align		4
        /*0040*/ 	.byte	0x03, 0x5f
        /*0042*/ 	.short	0x0101


	//----- nvinfo : EIATTR_VRC_CTA_INIT_COUNT
	.align		4
        /*0044*/ 	.byte	0x02, 0x4a
	.zero		1
	.zero		1


	//----- nvinfo : EIATTR_EXIT_INSTR_OFFSETS
	.align		4
        /*0048*/ 	.byte	0x04, 0x1c
        /*004a*/ 	.short	(.L_65 - .L_64)


	//   ....[0]....
.L_64:
        /*004c*/ 	.word	0x00000070


	//   ....[1]....
        /*0050*/ 	.word	0x00000100


	//----- nvinfo : EIATTR_CBANK_PARAM_SIZE
	.align		4
.L_65:
        /*0054*/ 	.byte	0x03, 0x19
        /*0056*/ 	.short	0x0018


	//----- nvinfo : EIATTR_PARAM_CBANK
	.align		4
        /*0058*/ 	.byte	0x04, 0x0a
        /*005a*/ 	.short	(.L_67 - .L_66)
	.align		4
.L_66:
        /*005c*/ 	.word	index@(.nv.constant0._Z24AddDanglingPagesPrKerneliPfd)
        /*0060*/ 	.short	0x0380
        /*0062*/ 	.short	0x0018


	//----- nvinfo : EIATTR_SW_WAR
	.align		4
.L_67:
        /*0064*/ 	.byte	0x04, 0x36
        /*0066*/ 	.short	(.L_69 - .L_68)
.L_68:
        /*0068*/ 	.word	0x00000008
.L_69:


//--------------------- .nv.info._Z16AddPagesPrKerneliPKiS0_PKfPKdPf --------------------------
	.section	.nv.info._Z16AddPagesPrKerneliPKiS0_PKfPKdPf,"",@"SHT_CUDA_INFO"
	.sectionflags	@""
	.align	4


	//----- nvinfo : EIATTR_CUDA_API_VERSION
	.align		4
        /*0000*/ 	.byte	0x04, 0x37
        /*0002*/ 	.short	(.L_71 - .L_70)
.L_70:
        /*0004*/ 	.word	0x00000082


	//----- nvinfo : EIATTR_KPARAM_INFO
	.align		4
.L_71:
        /*0008*/ 	.byte	0x04, 0x17
        /*000a*/ 	.short	(.L_73 - .L_72)
.L_72:
        /*000c*/ 	.word	0x00000000
        /*0010*/ 	.short	0x0005
        /*0012*/ 	.short	0x0028
        /*0014*/ 	.byte	0x00, 0xf5, 0x21, 0x00


	//----- nvinfo : EIATTR_KPARAM_INFO
	.align		4
.L_73:
        /*0018*/ 	.byte	0x04, 0x17
        /*001a*/ 	.short	(.L_75 - .L_74)
.L_74:
        /*001c*/ 	.word	0x00000000
        /*0020*/ 	.short	0x0004
        /*0022*/ 	.short	0x0020
        /*0024*/ 	.byte	0x00, 0xf5, 0x21, 0x00


	//----- nvinfo : EIATTR_KPARAM_INFO
	.align		4
.L_75:
        /*0028*/ 	.byte	0x04, 0x17
        /*002a*/ 	.short	(.L_77 - .L_76)
.L_76:
        /*002c*/ 	.word	0x00000000
        /*0030*/ 	.short	0x0003
        /*0032*/ 	.short	0x0018
        /*0034*/ 	.byte	0x00, 0xf5, 0x21, 0x00


	//----- nvinfo : EIATTR_KPARAM_INFO
	.align		4
.L_77:
        /*0038*/ 	.byte	0x04, 0x17
        /*003a*/ 	.short	(.L_79 - .L_78)
.L_78:
        /*003c*/ 	.word	0x00000000
        /*0040*/ 	.short	0x0002
        /*0042*/ 	.short	0x0010
        /*0044*/ 	.byte	0x00, 0xf5, 0x21, 0x00


	//----- nvinfo : EIATTR_KPARAM_INFO
	.align		4
.L_79:
        /*0048*/ 	.byte	0x04, 0x17
        /*004a*/ 	.short	(.L_81 - .L_80)
.L_80:
        /*004c*/ 	.word	0x00000000
        /*0050*/ 	.short	0x0001
        /*0052*/ 	.short	0x0008
        /*0054*/ 	.byte	0x00, 0xf5, 0x21, 0x00


	//----- nvinfo : EIATTR_KPARAM_INFO
	.align		4
.L_81:
        /*0058*/ 	.byte	0x04, 0x17
        /*005a*/ 	.short	(.L_83 - .L_82)
.L_82:
        /*005c*/ 	.word	0x00000000
        /*0060*/ 	.short	0x0000
        /*0062*/ 	.short	0x0000
        /*0064*/ 	.byte	0x00, 0xf0, 0x11, 0x00


	//----- nvinfo : EIATTR_SPARSE_MMA_MASK
	.align		4
.L_83:
        /*0068*/ 	.byte	0x03, 0x50
        /*006a*/ 	.short	0x0000


	//----- nvinfo : EIATTR_MAXREG_COUNT
	.align		4
        /*006c*/ 	.byte	0x03, 0x1b
        /*006e*/ 	.short	0x00ff


	//----- nvinfo : EIATTR_MERCURY_ISA_VERSION
	.align		4
        /*0070*/ 	.byte	0x03, 0x5f
        /*0072*/ 	.short	0x0101


	//----- nvinfo : EIATTR_VRC_CTA_INIT_COUNT
	.align		4
        /*0074*/ 	.byte	0x02, 0x4a
	.zero		1
	.zero		1


	//----- nvinfo : EIATTR_EXIT_INSTR_OFFSETS
	.align		4
        /*0078*/ 	.byte	0x04, 0x1c
        /*007a*/ 	.short	(.L_85 - .L_84)


	//   ....[0]....
.L_84:
        /*007c*/ 	.word	0x00000070


	//   ....[1]....
        /*0080*/ 	.word	0x000011b0


	//----- nvinfo : EIATTR_CRS_STACK_SIZE
	.align		4
.L_85:
        /*0084*/ 	.byte	0x04, 0x1e
        /*0086*/ 	.short	(.L_87 - .L_86)
.L_86:
        /*0088*/ 	.word	0x00000000


	//----- nvinfo : EIATTR_CBANK_PARAM_SIZE
	.align		4
.L_87:
        /*008c*/ 	.byte	0x03, 0x19
        /*008e*/ 	.short	0x0030


	//----- nvinfo : EIATTR_PARAM_CBANK
	.align		4
        /*0090*/ 	.byte	0x04, 0x0a
        /*0092*/ 	.short	(.L_89 - .L_88)
	.align		4
.L_88:
        /*0094*/ 	.word	index@(.nv.constant0._Z16AddPagesPrKerneliPKiS0_PKfPKdPf)
        /*0098*/ 	.short	0x0380
        /*009a*/ 	.short	0x0030


	//----- nvinfo : EIATTR_SW_WAR
	.align		4
.L_89:
        /*009c*/ 	.byte	0x04, 0x36
        /*009e*/ 	.short	(.L_91 - .L_90)
.L_90:
        /*00a0*/ 	.word	0x00000008
.L_91:


//--------------------- .nv.callgraph             --------------------------
	.section	.nv.callgraph,"",@"SHT_CUDA_CALLGRAPH"
	.align	4
	.sectionentsize	8
	.align		4
        /*0000*/ 	.word	0x00000000
	.align		4
        /*0004*/ 	.word	0xffffffff
	.align		4
        /*0008*/ 	.word	0x00000000
	.align		4
        /*000c*/ 	.word	0xfffffffe
	.align		4
        /*0010*/ 	.word	0x00000000
	.align		4
        /*0014*/ 	.word	0xfffffffd
	.align		4
        /*0018*/ 	.word	0x00000000
	.align		4
        /*001c*/ 	.word	0xfffffffc


//--------------------- .text._Z17SumDanglingKernelPKiiPKfPd --------------------------
	.section	.text._Z17SumDanglingKernelPKiiPKfPd,"ax",@progbits
	.align	128
        .global         _Z17SumDanglingKernelPKiiPKfPd
        .type           _Z17SumDanglingKernelPKiiPKfPd,@function
        .size           _Z17SumDanglingKernelPKiiPKfPd,(.L_x_18 - _Z17SumDanglingKernelPKiiPKfPd)
        .other          _Z17SumDanglingKernelPKiiPKfPd,@"STO_CUDA_ENTRY STV_DEFAULT"
_Z17SumDanglingKernelPKiiPKfPd:
.text._Z17SumDanglingKernelPKiiPKfPd:
[----:B------:R-:W-:Y:S01]  /*0000*/  LDC R1, c[0x0][0x37c] ;  /* 0x0000df00ff017b82 */ /* 0x000fe20000000800 */
[----:B------:R-:W0:Y:S01]  /*0010*/  S2R R11, SR_CTAID.X ;  /* 0x00000000000b7919 */ /* 0x000e220000002500 */
[----:B------:R-:W0:Y:S01]  /*0020*/  LDCU UR8, c[0x0][0x360] ;  /* 0x00006c00ff0877ac */ /* 0x000e220008000800 */
[----:B------:R-:W0:Y:S01]  /*0030*/  S2R R8, SR_TID.X ;  /* 0x0000000000087919 */ /* 0x000e220000002100 */
[----:B------:R-:W1:Y:S01]  /*0040*/  LDCU UR4, c[0x0][0x388] ;  /* 0x00007100ff0477ac */ /* 0x000e620008000800 */
[----:B------:R-:W2:Y:S01]  /*0050*/  LDCU.64 UR6, c[0x0][0x358] ;  /* 0x00006b00ff0677ac */ /* 0x000ea20008000a00 */
[----:B0-----:R-:W-:-:S05]  /*0060*/  IMAD R3, R11, UR8, R8 ;  /* 0x000000080b037c24 */ /* 0x001fca000f8e0208 */
[----:B-1----:R-:W-:-:S13]  /*0070*/  ISETP.GE.AND P0, PT, R3, UR4, PT ;  /* 0x0000000403007c0c */ /* 0x002fda000bf06270 */
[----:B------:R-:W0:Y:S08]  /*0080*/  @!P0 LDC.64 R4, c[0x0][0x380] ;  /* 0x0000e000ff048b82 */ /* 0x000e300000000a00 */
[----:B------:R-:W1:Y:S01]  /*0090*/  @!P0 LDC.64 R6, c[0x0][0x390] ;  /* 0x0000e400ff068b82 */ /* 0x000e620000000a00 */
[----:B0-----:R-:W-:-:S06]  /*00a0*/  @!P0 IMAD.WIDE R4, R3, 0x4, R4 ;  /* 0x0000000403048825 */ /* 0x001fcc00078e0204 */
[----:B--2---:R-:W1:Y:S01]  /*00b0*/  @!P0 LDG.E R5, desc[UR6][R4.64] ;  /* 0x0000000604058981 */ /* 0x004e62000c1e1900 */
[----:B------:R-:W0:Y:S01]  /*00c0*/  S2UR UR5, SR_CgaCtaId ;  /* 0x00000000000579c3 */ /* 0x000e220000008800 */
[----:B-1----:R-:W-:-:S06]  /*00d0*/  @!P0 IMAD.WIDE R6, R5, 0x4, R6 ;  /* 0x0000000405068825 */ /* 0x002fcc00078e0206 */
[----:B------:R-:W2:Y:S01]  /*00e0*/  @!P0 LDG.E R6, desc[UR6][R6.64] ;  /* 0x0000000606068981 */ /* 0x000ea2000c1e1900 */
[----:B------:R-:W-:Y:S01]  /*00f0*/  CS2R R2, SRZ ;  /* 0x0000000000027805 */ /* 0x000fe2000001ff00 */
[----:B------:R-:W-:Y:S01]  /*0100*/  IMAD.U32 R0, RZ, RZ, UR8 ;  /* 0x00000008ff007e24 */ /* 0x000fe2000f8e00ff */
[----:B------:R-:W-:Y:S02]  /*0110*/  UMOV UR4, 0x400 ;  /* 0x0000040000047882 */ /* 0x000fe40000000000 */
[----:B0-----:R-:W-:Y:S02]  /*0120*/  ULEA UR4, UR5, UR4, 0x18 ;  /* 0x0000000405047291 */ /* 0x001fe4000f8ec0ff */
[----:B------:R-:W-:-:S04]  /*0130*/  ISETP.GE.U32.AND P1, PT, R0, 0x2, PT ;  /* 0x000000020000780c */ /* 0x000fc80003f26070 */
[C---:B------:R-:W-:Y:S01]  /*0140*/  LEA R9, R8.reuse, UR4, 0x3 ;  /* 0x0000000408097c11 */ /* 0x040fe2000f8e18ff */
[----:B--2---:R-:W0:Y:S01]  /*0150*/  @!P0 F2F.F64.F32 R2, R6 ;  /* 0x0000000600028310 */ /* 0x004e220000201800 */
[----:B------:R-:W-:-:S03]  /*0160*/  ISETP.NE.AND P0, PT, R8, RZ, PT ;  /* 0x000000ff0800720c */ /* 0x000fc60003f05270 */
[----:B0-----:R0:W-:Y:S01]  /*0170*/  STS.64 [R9], R2 ;  /* 0x0000000209007388 */ /* 0x0011e20000000a00 */
[----:B------:R-:W-:Y:S06]  /*0180*/  BAR.SYNC.DEFER_BLOCKING 0x0 ;  /* 0x0000000000007b1d */ /* 0x000fec0000010000 */
[----:B------:R-:W-:Y:S05]  /*0190*/  @!P1 BRA `(.L_x_0) ;  /* 0x00000000002c9947 */ /* 0x000fea0003800000 */
.L_x_1:
[----:B------:R-:W-:-:S04]  /*01a0*/  SHF.R.U32.HI R7, RZ, 0x1, R0 ;  /* 0x00000001ff077819 */ /* 0x000fc80000011600 */
[----:B------:R-:W-:-:S13]  /*01b0*/  ISETP.GE.U32.AND P1, PT, R8, R7, PT ;  /* 0x000000070800720c */ /* 0x000fda0003f26070 */
[----:B------:R-:W-:Y:S01]  /*01c0*/  @!P1 IMAD R6, R7, 0x8, R9 ;  /* 0x0000000807069824 */ /* 0x000fe200078e0209 */
[----:B------:R-:W-:Y:S04]  /*01d0*/  @!P1 LDS.64 R4, [R9] ;  /* 0x0000000009049984 */ /* 0x000fe80000000a00 */
[----:B0-----:R-:W0:Y:S02]  /*01e0*/  @!P1 LDS.64 R2, [R6] ;  /* 0x0000000006029984 */ /* 0x001e240000000a00 */
[----:B0-----:R-:W-:-:S07]  /*01f0*/  @!P1 DADD R2, R2, R4 ;  /* 0x0000000002029229 */ /* 0x001fce0000000004 */
[----:B------:R1:W-:Y:S01]  /*0200*/  @!P1 STS.64 [R9], R2 ;  /* 0x0000000209009388 */ /* 0x0003e20000000a00 */
[----:B------:R-:W-:Y:S01]  /*0210*/  BAR.SYNC.DEFER_BLOCKING 0x0 ;  /* 0x0000000000007b1d */ /* 0x000fe20000010000 */
[----:B------:R-:W-:Y:S01]  /*0220*/  ISETP.GT.U32.AND P1, PT, R0, 0x3, PT ;  /* 0x000000030000780c */ /* 0x000fe20003f24070 */
[----:B------:R-:W-:-:S12]  /*0230*/  IMAD.MOV.U32 R0, RZ, RZ, R7 ;  /* 0x000000ffff007224 */ /* 0x000fd800078e0007 */
[----:B-1----:R-:W-:Y:S05]  /*0240*/  @P1 BRA `(.L_x_1) ;  /* 0xfffffffc00d41947 */ /* 0x002fea000383ffff */
.L_x_0:
[----:B------:R-:W-:Y:S05]  /*0250*/  @P0 EXIT ;  /* 0x000000000000094d */ /* 0x000fea0003800000 */
[----:B------:R-:W1:Y:S01]  /*0260*/  S2UR UR5, SR_CgaCtaId ;  /* 0x00000000000579c3 */ /* 0x000e620000008800 */
[----:B------:R-:W-:-:S07]  /*0270*/  UMOV UR4, 0x400 ;  /* 0x0000040000047882 */ /* 0x000fce0000000000 */
[----:B------:R-:W2:Y:S01]  /*0280*/  LDC.64 R4, c[0x0][0x398] ;  /* 0x0000e600ff047b82 */ /* 0x000ea20000000a00 */
[----:B-1----:R-:W-:Y:S01]  /*0290*/  ULEA UR4, UR5, UR4, 0x18 ;  /* 0x0000000405047291 */ /* 0x002fe2000f8ec0ff */
[----:B--2---:R-:W-:-:S08]  /*02a0*/  IMAD.WIDE.U32 R4, R11, 0x8, R4 ;  /* 0x000000080b047825 */ /* 0x004fd000078e0004 */
[----:B0-----:R-:W0:Y:S04]  /*02b0*/  LDS.64 R2, [UR4] ;  /* 0x00000004ff027984 */ /* 0x001e280008000a00 */
[----:B0-----:R-:W-:Y:S01]  /*02c0*/  STG.E.64 desc[UR6][R4.64], R2 ;  /* 0x0000000204007986 */ /* 0x001fe2000c101b06 */
[----:B------:R-:W-:Y:S05]  /*02d0*/  EXIT ;  /* 0x000000000000794d */ /* 0x000fea0003800000 */
.L_x_2:
[----:B------:R-:W-:-:S00]  /*02e0*/  BRA `(.L_x_2) ;  /* 0xfffffffc00fc7947 */ /* 0x000fc0000383ffff */
[----:B------:R-:W-:-:S00]  /*02f0*/  NOP ;  /* 0x0000000000007918 */ /* 0x000fc00000000000 */
        /* <DEDUP_REMOVED lines=8> */
.L_x_18:


//--------------------- .text._Z22AddRandomJumpsPrKerneliPfdd --------------------------
	.section	.text._Z22AddRandomJumpsPrKerneliPfdd,"ax",@progbits
	.align	128
        .global         _Z22AddRandomJumpsPrKerneliPfdd
        .type           _Z22AddRandomJumpsPrKerneliPfdd,@function
        .size           _Z22AddRandomJumpsPrKerneliPfdd,(.L_x_19 - _Z22AddRandomJumpsPrKerneliPfdd)
        .other          _Z22AddRandomJumpsPrKerneliPfdd,@"STO_CUDA_ENTRY STV_DEFAULT"
_Z22AddRandomJumpsPrKerneliPfdd:
.text._Z22AddRandomJumpsPrKerneliPfdd:
[----:B------:R-:W-:Y:S01]  /*0000*/  LDC R1, c[0x0][0x37c] ;  /* 0x0000df00ff017b82 */ /* 0x000fe20000000800 */
[----:B------:R-:W0:Y:S07]  /*0010*/  S2R R0, SR_TID.X ;  /* 0x0000000000007919 */ /* 0x000e2e0000002100 */
[----:B------:R-:W0:Y:S01]  /*0020*/  S2UR UR4, SR_CTAID.X ;  /* 0x00000000000479c3 */ /* 0x000e220000002500 */
[----:B------:R-:W1:Y:S07]  /*0030*/  LDCU UR5, c[0x0][0x380] ;  /* 0x00007000ff0577ac */ /* 0x000e6e0008000800 */
[----:B------:R-:W0:Y:S02]  /*0040*/  LDC R5, c[0x0][0x360] ;  /* 0x0000d800ff057b82 */ /* 0x000e240000000800 */
[----:B0-----:R-:W-:-:S05]  /*0050*/  IMAD R5, R5, UR4, R0 ;  /* 0x0000000405057c24 */ /* 0x001fca000f8e0200 */
[----:B-1----:R-:W-:-:S13]  /*0060*/  ISETP.GE.AND P0, PT, R5, UR5, PT ;  /* 0x0000000505007c0c */ /* 0x002fda000bf06270 */
[----:B------:R-:W-:Y:S05]  /*0070*/  @P0 EXIT ;  /* 0x000000000000094d */ /* 0x000fea0003800000 */
[----:B------:R-:W0:Y:S01]  /*0080*/  LDC.64 R2, c[0x0][0x388] ;  /* 0x0000e200ff027b82 */ /* 0x000e220000000a00 */
[----:B------:R-:W1:Y:S01]  /*0090*/  LDCU.64 UR4, c[0x0][0x358] ;  /* 0x00006b00ff0477ac */ /* 0x000e620008000a00 */
[----:B------:R-:W2:Y:S01]  /*00a0*/  LDCU.128 UR8, c[0x0][0x390] ;  /* 0x00007200ff0877ac */ /* 0x000ea20008000c00 */
[----:B0-----:R-:W-:-:S05]  /*00b0*/  IMAD.WIDE R2, R5, 0x4, R2 ;  /* 0x0000000405027825 */ /* 0x001fca00078e0202 */
[----:B-1----:R-:W3:Y:S01]  /*00c0*/  LDG.E R0, desc[UR4][R2.64] ;  /* 0x0000000402007981 */ /* 0x002ee2000c1e1900 */
[----:B--2---:R-:W-:Y:S08]  /*00d0*/  F2F.F32.F64 R5, UR8 ;  /* 0x0000000800057d10 */ /* 0x004ff00008301000 */
[----:B------:R-:W3:Y:S02]  /*00e0*/  F2F.F32.F64 R7, UR10 ;  /* 0x0000000a00077d10 */ /* 0x000ee40008301000 */
[----:B---3--:R-:W-:-:S05]  /*00f0*/  FFMA R5, R0, R5, R7 ;  /* 0x0000000500057223 */ /* 0x008fca0000000007 */
[----:B------:R-:W-:Y:S01]  /*0100*/  STG.E desc[UR4][R2.64], R5 ;  /* 0x0000000502007986 */ /* 0x000fe2000c101904 */
[----:B------:R-:W-:Y:S05]  /*0110*/  EXIT ;  /* 0x000000000000794d */ /* 0x000fea0003800000 */
.L_x_3:
        /* <DEDUP_REMOVED lines=14> */
.L_x_19:


//--------------------- .text._Z24AddDanglingPagesPrKerneliPfd --------------------------
	.section	.text._Z24AddDanglingPagesPrKerneliPfd,"ax",@progbits
	.align	128
        .global         _Z24AddDanglingPagesPrKerneliPfd
        .type           _Z24AddDanglingPagesPrKerneliPfd,@function
        .size           _Z24AddDanglingPagesPrKerneliPfd,(.L_x_20 - _Z24AddDanglingPagesPrKerneliPfd)
        .other          _Z24AddDanglingPagesPrKerneliPfd,@"STO_CUDA_ENTRY STV_DEFAULT"
_Z24AddDanglingPagesPrKerneliPfd:
.text._Z24AddDanglingPagesPrKerneliPfd:
        /* <DEDUP_REMOVED lines=10> */
[----:B------:R-:W2:Y:S01]  /*00a0*/  LDCU.64 UR6, c[0x0][0x390] ;  /* 0x00007200ff0677ac */ /* 0x000ea20008000a00 */
[----:B0-----:R-:W-:-:S05]  /*00b0*/  IMAD.WIDE R2, R5, 0x4, R2 ;  /* 0x0000000405027825 */ /* 0x001fca00078e0202 */
[----:B-1----:R-:W3:Y:S01]  /*00c0*/  LDG.E R5, desc[UR4][R2.64] ;  /* 0x0000000402057981 */ /* 0x002ee2000c1e1900 */
[----:B--2---:R-:W3:Y:S02]  /*00d0*/  F2F.F32.F64 R0, UR6 ;  /* 0x0000000600007d10 */ /* 0x004ee40008301000 */
[----:B---3--:R-:W-:-:S05]  /*00e0*/  FADD R5, R0, R5 ;  /* 0x0000000500057221 */ /* 0x008fca0000000000 */
[----:B------:R-:W-:Y:S01]  /*00f0*/  STG.E desc[UR4][R2.64], R5 ;  /* 0x0000000502007986 */ /* 0x000fe2000c101904 */
[----:B------:R-:W-:Y:S05]  /*0100*/  EXIT ;  /* 0x000000000000794d */ /* 0x000fea0003800000 */
.L_x_4:
        /* <DEDUP_REMOVED lines=15> */
.L_x_20:


//--------------------- .text._Z16AddPagesPrKerneliPKiS0_PKfPKdPf --------------------------
	.section	.text._Z16AddPagesPrKerneliPKiS0_PKfPKdPf,"ax",@progbits
	.align	128
        .global         _Z16AddPagesPrKerneliPKiS0_PKfPKdPf
        .type           _Z16AddPagesPrKerneliPKiS0_PKfPKdPf,@function
        .size           _Z16AddPagesPrKerneliPKiS0_PKfPKdPf,(.L_x_21 - _Z16AddPagesPrKerneliPKiS0_PKfPKdPf)
        .other          _Z16AddPagesPrKerneliPKiS0_PKfPKdPf,@"STO_CUDA_ENTRY STV_DEFAULT"
_Z16AddPagesPrKerneliPKiS0_PKfPKdPf:
.text._Z16AddPagesPrKerneliPKiS0_PKfPKdPf:
        /* <DEDUP_REMOVED lines=10> */
[----:B0-----:R-:W-:-:S05]  /*00a0*/  IMAD.WIDE R4, R3, 0x4, R4 ;  /* 0x0000000403047825 */ /* 0x001fca00078e0204 */
[----:B-1----:R-:W2:Y:S04]  /*00b0*/  LDG.E R2, desc[UR4][R4.64] ;  /* 0x0000000404027981 */ /* 0x002ea8000c1e1900 */
[----:B------:R-:W2:Y:S01]  /*00c0*/  LDG.E R7, desc[UR4][R4.64+0x4] ;  /* 0x0000040404077981 */ /* 0x000ea2000c1e1900 */
[----:B------:R-:W-:Y:S01]  /*00d0*/  BSSY.RECONVERGENT B0, `(.L_x_5) ;  /* 0x000010a000007945 */ /* 0x000fe20003800200 */
[----:B------:R-:W-:Y:S01]  /*00e0*/  HFMA2 R21, -RZ, RZ, 0, 0 ;  /* 0x00000000ff157431 */ /* 0x000fe200000001ff */
[----:B--2---:R-:W-:-:S13]  /*00f0*/  ISETP.GE.AND P0, PT, R2, R7, PT ;  /* 0x000000070200720c */ /* 0x004fda0003f06270 */
[----:B------:R-:W-:Y:S05]  /*0100*/  @P0 BRA `(.L_x_6) ;  /* 0x0000001000180947 */ /* 0x000fea0003800000 */
[CC--:B------:R-:W-:Y:S01]  /*0110*/  IADD3 R0, PT, PT, R7.reuse, -R2.reuse, RZ ;  /* 0x8000000207007210 */ /* 0x0c0fe20007ffe0ff */
[----:B------:R-:W-:Y:S01]  /*0120*/  BSSY.RECONVERGENT B1, `(.L_x_7) ;  /* 0x0000084000017945 */ /* 0x000fe20003800200 */
[----:B------:R-:W-:Y:S02]  /*0130*/  IADD3 R7, PT, PT, -R7, R2, RZ ;  /* 0x0000000207077210 */ /* 0x000fe40007ffe1ff */
[----:B------:R-:W-:Y:S02]  /*0140*/  CS2R R20, SRZ ;  /* 0x0000000000147805 */ /* 0x000fe4000001ff00 */
[----:B------:R-:W-:Y:S02]  /*0150*/  LOP3.LUT R5, R0, 0xf, RZ, 0xc0, !PT ;  /* 0x0000000f00057812 */ /* 0x000fe400078ec0ff */
[----:B------:R-:W-:Y:S02]  /*0160*/  ISETP.GT.U32.AND P1, PT, R7, -0x10, PT ;  /* 0xfffffff00700780c */ /* 0x000fe40003f24070 */
[----:B------:R-:W-:-:S11]  /*0170*/  ISETP.NE.AND P0, PT, R5, RZ, PT ;  /* 0x000000ff0500720c */ /* 0x000fd60003f05270 */
[----:B------:R-:W-:Y:S05]  /*0180*/  @P1 BRA `(.L_x_8) ;  /* 0x0000000400f41947 */ /* 0x000fea0003800000 */
[----:B------:R-:W0:Y:S01]  /*0190*/  LDC.64 R8, c[0x0][0x390] ;  /* 0x0000e400ff087b82 */ /* 0x000e220000000a00 */
[----:B------:R-:W-:Y:S02]  /*01a0*/  LOP3.LUT R4, R0, 0xfffffff0, RZ, 0xc0, !PT ;  /* 0xfffffff000047812 */ /* 0x000fe400078ec0ff */
[----:B------:R-:W-:Y:S02]  /*01b0*/  CS2R R20, SRZ ;  /* 0x0000000000147805 */ /* 0x000fe4000001ff00 */
[----:B------:R-:W-:Y:S02]  /*01c0*/  IADD3 R4, PT, PT, -R4, RZ, RZ ;  /* 0x000000ff04047210 */ /* 0x000fe40007ffe1ff */
[----:B0-----:R-:W-:-:S04]  /*01d0*/  IADD3 R8, P1, PT, R8, 0x20, RZ ;  /* 0x0000002008087810 */ /* 0x001fc80007f3e0ff */
[----:B------:R-:W-:-:S09]  /*01e0*/  IADD3.X R9, PT, PT, RZ, R9, RZ, P1, !PT ;  /* 0x00000009ff097210 */ /* 0x000fd20000ffe4ff */
.L_x_9:
[----:B------:R-:W-:Y:S01]  /*01f0*/  IMAD.WIDE R10, R2, 0x4, R8 ;  /* 0x00000004020a7825 */ /* 0x000fe200078e0208 */
[----:B------:R-:W0:Y:S04]  /*0200*/  LDC.64 R14, c[0x0][0x398] ;  /* 0x0000e600ff0e7b82 */ /* 0x000e280000000a00 */
[----:B------:R-:W0:Y:S04]  /*0210*/  LDG.E R19, desc[UR4][R10.64+-0x20] ;  /* 0xffffe0040a137981 */ /* 0x000e28000c1e1900 */
[----:B------:R-:W2:Y:S01]  /*0220*/  LDG.E R17, desc[UR4][R10.64+-0x1c] ;  /* 0xffffe4040a117981 */ /* 0x000ea2000c1e1900 */
[----:B------:R-:W1:Y:S03]  /*0230*/  LDC.64 R12, c[0x0][0x3a0] ;  /* 0x0000e800ff0c7b82 */ /* 0x000e660000000a00 */
[----:B------:R-:W3:Y:S04]  /*0240*/  LDG.E R27, desc[UR4][R10.64+-0x18] ;  /* 0xffffe8040a1b7981 */ /* 0x000ee8000c1e1900 */
[----:B------:R-:W4:Y:S01]  /*0250*/  LDG.E R25, desc[UR4][R10.64+-0x14] ;  /* 0xffffec040a197981 */ /* 0x000f22000c1e1900 */
[----:B0-----:R-:W-:-:S06]  /*0260*/  IMAD.WIDE R22, R19, 0x4, R14 ;  /* 0x0000000413167825 */ /* 0x001fcc00078e020e */
[----:B------:R-:W5:Y:S01]  /*0270*/  LDG.E R22, desc[UR4][R22.64] ;  /* 0x0000000416167981 */ /* 0x000f62000c1e1900 */
[----:B-1----:R-:W-:-:S04]  /*0280*/  IMAD.WIDE R18, R19, 0x8, R12 ;  /* 0x0000000813127825 */ /* 0x002fc800078e020c */
[C---:B--2---:R-:W-:Y:S02]  /*0290*/  IMAD.WIDE R28, R17.reuse, 0x4, R14 ;  /* 0x00000004111c7825 */ /* 0x044fe400078e020e */
[----:B------:R-:W2:Y:S04]  /*02a0*/  LDG.E.64 R18, desc[UR4][R18.64] ;  /* 0x0000000412127981 */ /* 0x000ea8000c1e1b00 */
[----:B------:R-:W4:Y:S01]  /*02b0*/  LDG.E R28, desc[UR4][R28.64] ;  /* 0x000000041c1c7981 */ /* 0x000f22000c1e1900 */
[----:B------:R-:W-:-:S06]  /*02c0*/  IMAD.WIDE R16, R17, 0x8, R12 ;  /* 0x0000000811107825 */ /* 0x000fcc00078e020c */
[----:B------:R-:W4:Y:S01]  /*02d0*/  LDG.E.64 R16, desc[UR4][R16.64] ;  /* 0x0000000410107981 */ /* 0x000f22000c1e1b00 */
[----:B---3--:R-:W-:-:S06]  /*02e0*/  IMAD.WIDE R6, R27, 0x4, R14 ;  /* 0x000000041b067825 */ /* 0x008fcc00078e020e */
[----:B------:R-:W3:Y:S04]  /*02f0*/  LDG.E R7, desc[UR4][R6.64] ;  /* 0x0000000406077981 */ /* 0x000ee8000c1e1900 */
[----:B------:R-:W3:Y:S01]  /*0300*/  LDG.E R6, desc[UR4][R10.64+-0x10] ;  /* 0xfffff0040a067981 */ /* 0x000ee2000c1e1900 */
[----:B-----5:R-:W2:Y:S02]  /*0310*/  F2F.F64.F32 R22, R22 ;  /* 0x0000001600167310 */ /* 0x020ea40000201800 */
[----:B--2---:R-:W-:Y:S01]  /*0320*/  DFMA R20, R22, R18, R20 ;  /* 0x000000121614722b */ /* 0x004fe20000000014 */
[----:B------:R-:W-:-:S05]  /*0330*/  IMAD.WIDE R18, R27, 0x8, R12 ;  /* 0x000000081b127825 */ /* 0x000fca00078e020c */
[----:B----4-:R-:W0:Y:S01]  /*0340*/  F2F.F64.F32 R22, R28 ;  /* 0x0000001c00167310 */ /* 0x010e220000201800 */
[C---:B------:R-:W-:Y:S01]  /*0350*/  IMAD.WIDE R26, R25.reuse, 0x4, R14 ;  /* 0x00000004191a7825 */ /* 0x040fe200078e020e */
[----:B------:R-:W2:Y:S04]  /*0360*/  LDG.E.64 R18, desc[UR4][R18.64] ;  /* 0x0000000412127981 */ /* 0x000ea8000c1e1b00 */
[----:B------:R-:W4:Y:S04]  /*0370*/  LDG.E R24, desc[UR4][R26.64] ;  /* 0x000000041a187981 */ /* 0x000f28000c1e1900 */
[----:B------:R-:W5:Y:S01]  /*0380*/  LDG.E R27, desc[UR4][R10.64+-0xc] ;  /* 0xfffff4040a1b7981 */ /* 0x000f62000c1e1900 */
[----:B0-----:R-:W-:Y:S01]  /*0390*/  DFMA R16, R22, R16, R20 ;  /* 0x000000101610722b */ /* 0x001fe20000000014 */
[----:B------:R-:W-:-:S06]  /*03a0*/  IMAD.WIDE R20, R25, 0x8, R12 ;  /* 0x0000000819147825 */ /* 0x000fcc00078e020c */
[----:B------:R-:W5:Y:S01]  /*03b0*/  LDG.E.64 R20, desc[UR4][R20.64] ;  /* 0x0000000414147981 */ /* 0x000f62000c1e1b00 */
[----:B---3--:R-:W2:Y:S01]  /*03c0*/  F2F.F64.F32 R28, R7 ;  /* 0x00000007001c7310 */ /* 0x008ea20000201800 */
[----:B------:R-:W-:-:S06]  /*03d0*/  IMAD.WIDE R22, R6, 0x4, R14 ;  /* 0x0000000406167825 */ /* 0x000fcc00078e020e */
[----:B------:R-:W3:Y:S04]  /*03e0*/  LDG.E R22, desc[UR4][R22.64] ;  /* 0x0000000416167981 */ /* 0x000ee8000c1e1900 */
[----:B------:R-:W3:Y:S01]  /*03f0*/  LDG.E R23, desc[UR4][R10.64+-0x8] ;  /* 0xfffff8040a177981 */ /* 0x000ee2000c1e1900 */
[----:B--2---:R-:W-:Y:S01]  /*0400*/  DFMA R16, R28, R18, R16 ;  /* 0x000000121c10722b */ /* 0x004fe20000000010 */
[----:B------:R-:W-:Y:S02]  /*0410*/  IMAD.WIDE R18, R6, 0x8, R12 ;  /* 0x0000000806127825 */ /* 0x000fe400078e020c */
[----:B------:R-:W2:Y:S01]  /*0420*/  LDG.E R29, desc[UR4][R10.64+-0x4] ;  /* 0xfffffc040a1d7981 */ /* 0x000ea2000c1e1900 */
[----:B----4-:R-:W0:Y:S03]  /*0430*/  F2F.F64.F32 R24, R24 ;  /* 0x0000001800187310 */ /* 0x010e260000201800 */
[----:B------:R-:W4:Y:S04]  /*0440*/  LDG.E R28, desc[UR4][R10.64] ;  /* 0x000000040a1c7981 */ /* 0x000f28000c1e1900 */
[----:B------:R-:W2:Y:S01]  /*0450*/  LDG.E.64 R18, desc[UR4][R18.64] ;  /* 0x0000000412127981 */ /* 0x000ea2000c1e1b00 */
[----:B-----5:R-:W-:-:S06]  /*0460*/  IMAD.WIDE R6, R27, 0x4, R14 ;  /* 0x000000041b067825 */ /* 0x020fcc00078e020e */
[----:B------:R-:W5:Y:S01]  /*0470*/  LDG.E R6, desc[UR4][R6.64] ;  /* 0x0000000406067981 */ /* 0x000f62000c1e1900 */
[----:B0-----:R-:W-:Y:S01]  /*0480*/  DFMA R16, R24, R20, R16 ;  /* 0x000000141810722b */ /* 0x001fe20000000010 */
[----:B------:R-:W-:-:S06]  /*0490*/  IMAD.WIDE R20, R27, 0x8, R12 ;  /* 0x000000081b147825 */ /* 0x000fcc00078e020c */
[----:B------:R-:W4:Y:S01]  /*04a0*/  LDG.E.64 R20, desc[UR4][R20.64] ;  /* 0x0000000414147981 */ /* 0x000f22000c1e1b00 */
[----:B---3--:R-:W2:Y:S01]  /*04b0*/  F2F.F64.F32 R26, R22 ;  /* 0x00000016001a7310 */ /* 0x008ea20000201800 */
[----:B------:R-:W-:-:S05]  /*04c0*/  IMAD.WIDE R24, R23, 0x4, R14 ;  /* 0x0000000417187825 */ /* 0x000fca00078e020e */
[----:B------:R5:W3:Y:S01]  /*04d0*/  LDG.E R7, desc[UR4][R24.64] ;  /* 0x0000000418077981 */ /* 0x000ae2000c1e1900 */
[----:B--2---:R-:W-:Y:S01]  /*04e0*/  DFMA R18, R26, R18, R16 ;  /* 0x000000121a12722b */ /* 0x004fe20000000010 */
[----:B------:R-:W-:-:S04]  /*04f0*/  IMAD.WIDE R16, R29, 0x4, R14 ;  /* 0x000000041d107825 */ /* 0x000fc800078e020e */
[--C-:B------:R-:W-:Y:S02]  /*0500*/  IMAD.WIDE R26, R23, 0x8, R12.reuse ;  /* 0x00000008171a7825 */ /* 0x100fe400078e020c */
[----:B------:R-:W2:Y:S01]  /*0510*/  LDG.E R16, desc[UR4][R16.64] ;  /* 0x0000000410107981 */ /* 0x000ea2000c1e1900 */
[----:B-----5:R-:W4:Y:S03]  /*0520*/  F2F.F64.F32 R24, R6 ;  /* 0x0000000600187310 */ /* 0x020f260000201800 */
[----:B------:R-:W5:Y:S04]  /*0530*/  LDG.E.64 R26, desc[UR4][R26.64] ;  /* 0x000000041a1a7981 */ /* 0x000f68000c1e1b00 */
[----:B------:R-:W5:Y:S01]  /*0540*/  LDG.E R23, desc[UR4][R10.64+0x4] ;  /* 0x000004040a177981 */ /* 0x000f62000c1e1900 */
[----:B----4-:R-:W-:Y:S01]  /*0550*/  DFMA R18, R24, R20, R18 ;  /* 0x000000141812722b */ /* 0x010fe20000000012 */
[----:B------:R-:W-:-:S02]  /*0560*/  IMAD.WIDE R20, R29, 0x8, R12 ;  /* 0x000000081d147825 */ /* 0x000fc400078e020c */
[----:B------:R-:W4:Y:S04]  /*0570*/  LDG.E R29, desc[UR4][R10.64+0x8] ;  /* 0x000008040a1d7981 */ /* 0x000f28000c1e1900 */
[----:B------:R-:W4:Y:S01]  /*0580*/  LDG.E.64 R20, desc[UR4][R20.64] ;  /* 0x0000000414147981 */ /* 0x000f22000c1e1b00 */
[----:B---3--:R0:W5:Y:S02]  /*0590*/  F2F.F64.F32 R24, R7 ;  /* 0x0000000700187310 */ /* 0x0081640000201800 */
[----:B0-----:R-:W-:-:S05]  /*05a0*/  IMAD.WIDE R6, R28, 0x4, R14 ;  /* 0x000000041c067825 */ /* 0x001fca00078e020e */
[----:B------:R0:W3:Y:S02]  /*05b0*/  LDG.E R22, desc[UR4][R6.64] ;  /* 0x0000000406167981 */ /* 0x0000e4000c1e1900 */
[----:B0-----:R-:W-:Y:S02]  /*05c0*/  IMAD.WIDE R6, R28, 0x8, R12 ;  /* 0x000000081c067825 */ /* 0x001fe400078e020c */
[----:B------:R-:W3:Y:S01]  /*05d0*/  LDG.E R28, desc[UR4][R10.64+0xc] ;  /* 0x00000c040a1c7981 */ /* 0x000ee2000c1e1900 */
[----:B--2---:R-:W4:Y:S01]  /*05e0*/  F2F.F64.F32 R16, R16 ;  /* 0x0000001000107310 */ /* 0x004f220000201800 */
[----:B-----5:R-:W-:Y:S02]  /*05f0*/  DFMA R18, R24, R26, R18 ;  /* 0x0000001a1812722b */ /* 0x020fe40000000012 */
[----:B------:R0:W2:Y:S01]  /*0600*/  LDG.E.64 R26, desc[UR4][R6.64] ;  /* 0x00000004061a7981 */ /* 0x0000a2000c1e1b00 */
[----:B------:R-:W-:-:S06]  /*0610*/  IMAD.WIDE R24, R23, 0x4, R14 ;  /* 0x0000000417187825 */ /* 0x000fcc00078e020e */
[----:B------:R-:W5:Y:S01]  /*0620*/  LDG.E R24, desc[UR4][R24.64] ;  /* 0x0000000418187981 */ /* 0x000f62000c1e1900 */
[----:B----4-:R-:W-:Y:S01]  /*0630*/  DFMA R18, R16, R20, R18 ;  /* 0x000000141012722b */ /* 0x010fe20000000012 */
[----:B------:R-:W-:-:S06]  /*0640*/  IMAD.WIDE R20, R23, 0x8, R12 ;  /* 0x0000000817147825 */ /* 0x000fcc00078e020c */
[----:B------:R-:W4:Y:S01]  /*0650*/  LDG.E.64 R20, desc[UR4][R20.64] ;  /* 0x0000000414147981 */ /* 0x000f22000c1e1b00 */
[----:B0-----:R-:W-:-:S06]  /*0660*/  IMAD.WIDE R6, R29, 0x4, R14 ;  /* 0x000000041d067825 */ /* 0x001fcc00078e020e */
[----:B------:R-:W4:Y:S01]  /*0670*/  LDG.E R6, desc[UR4][R6.64] ;  /* 0x0000000406067981 */ /* 0x000f22000c1e1900 */
[----:B---3--:R-:W2:Y:S02]  /*0680*/  F2F.F64.F32 R22, R22 ;  /* 0x0000001600167310 */ /* 0x008ea40000201800 */
[----:B--2---:R-:W-:Y:S01]  /*0690*/  DFMA R18, R22, R26, R18 ;  /* 0x0000001a1612722b */ /* 0x004fe20000000012 */
[----:B------:R-:W-:Y:S02]  /*06a0*/  IMAD.WIDE R26, R29, 0x8, R12 ;  /* 0x000000081d1a7825 */ /* 0x000fe400078e020c */
[----:B------:R-:W2:Y:S02]  /*06b0*/  LDG.E R29, desc[UR4][R10.64+0x18] ;  /* 0x000018040a1d7981 */ /* 0x000ea4000c1e1900 */
[----:B------:R-:W-:Y:S01]  /*06c0*/  IMAD.WIDE R22, R28, 0x4, R14 ;  /* 0x000000041c167825 */ /* 0x000fe200078e020e */
[----:B-----5:R-:W4:Y:S01]  /*06d0*/  F2F.F64.F32 R16, R24 ;  /* 0x0000001800107310 */ /* 0x020f220000201800 */
[----:B------:R-:W3:Y:S04]  /*06e0*/  LDG.E.64 R26, desc[UR4][R26.64] ;  /* 0x000000041a1a7981 */ /* 0x000ee8000c1e1b00 */
[----:B------:R-:W5:Y:S04]  /*06f0*/  LDG.E R25, desc[UR4][R22.64] ;  /* 0x0000000416197981 */ /* 0x000f68000c1e1900 */
[----:B------:R-:W2:Y:S01]  /*0700*/  LDG.E R23, desc[UR4][R10.64+0x10] ;  /* 0x000010040a177981 */ /* 0x000ea2000c1e1900 */
[----:B----4-:R-:W-:-:S03]  /*0710*/  DFMA R16, R16, R20, R18 ;  /* 0x000000141010722b */ /* 0x010fc60000000012 */
[----:B------:R-:W4:Y:S01]  /*0720*/  LDG.E R21, desc[UR4][R10.64+0x14] ;  /* 0x000014040a157981 */ /* 0x000f22000c1e1900 */
[----:B------:R-:W-:-:S03]  /*0730*/  IMAD.WIDE R18, R28, 0x8, R12 ;  /* 0x000000081c127825 */ /* 0x000fc600078e020c */
[----:B------:R-:W4:Y:S04]  /*0740*/  LDG.E R20, desc[UR4][R10.64+0x1c] ;  /* 0x00001c040a147981 */ /* 0x000f28000c1e1900 */
[----:B------:R-:W4:Y:S01]  /*0750*/  LDG.E.64 R18, desc[UR4][R18.64] ;  /* 0x0000000412127981 */ /* 0x000f22000c1e1b00 */
[----:B------:R-:W3:Y:S02]  /*0760*/  F2F.F64.F32 R6, R6 ;  /* 0x0000000600067310 */ /* 0x000ee40000201800 */
[----:B---3--:R-:W-:-:S06]  /*0770*/  DFMA R16, R6, R26, R16 ;  /* 0x0000001a0610722b */ /* 0x008fcc0000000010 */
[----:B-----5:R-:W0:Y:S01]  /*0780*/  F2F.F64.F32 R24, R25 ;  /* 0x0000001900187310 */ /* 0x020e220000201800 */
[----:B--2---:R-:W-:-:S06]  /*0790*/  IMAD.WIDE R6, R23, 0x4, R14 ;  /* 0x0000000417067825 */ /* 0x004fcc00078e020e */
[----:B------:R-:W2:Y:S01]  /*07a0*/  LDG.E R7, desc[UR4][R6.64] ;  /* 0x0000000406077981 */ /* 0x000ea2000c1e1900 */
[----:B----4-:R-:W-:-:S04]  /*07b0*/  IMAD.WIDE R26, R21, 0x4, R14 ;  /* 0x00000004151a7825 */ /* 0x010fc800078e020e */
[----:B------:R-:W-:Y:S02]  /*07c0*/  IMAD.WIDE R22, R23, 0x8, R12 ;  /* 0x0000000817167825 */ /* 0x000fe400078e020c */
[----:B------:R-:W3:Y:S01]  /*07d0*/  LDG.E R26, desc[UR4][R26.64] ;  /* 0x000000041a1a7981 */ /* 0x000ee2000c1e1900 */
[----:B0-----:R-:W-:Y:S01]  /*07e0*/  DFMA R16, R24, R18, R16 ;  /* 0x000000121810722b */ /* 0x001fe20000000010 */
[--C-:B------:R-:W-:Y:S02]  /*07f0*/  IMAD.WIDE R18, R29, 0x4, R14.reuse ;  /* 0x000000041d127825 */ /* 0x100fe400078e020e */
[----:B------:R-:W4:Y:S04]  /*0800*/  LDG.E.64 R10, desc[UR4][R22.64] ;  /* 0x00000004160a7981 */ /* 0x000f28000c1e1b00 */
[----:B------:R0:W5:Y:S01]  /*0810*/  LDG.E R6, desc[UR4][R18.64] ;  /* 0x0000000412067981 */ /* 0x000162000c1e1900 */
[----:B------:R-:W-:-:S04]  /*0820*/  IMAD.WIDE R14, R20, 0x4, R14 ;  /* 0x00000004140e7825 */ /* 0x000fc800078e020e */
[--C-:B------:R-:W-:Y:S02]  /*0830*/  IMAD.WIDE R28, R29, 0x8, R12.reuse ;  /* 0x000000081d1c7825 */ /* 0x100fe400078e020c */
[----:B------:R-:W5:Y:S02]  /*0840*/  LDG.E R14, desc[UR4][R14.64] ;  /* 0x000000040e0e7981 */ /* 0x000f64000c1e1900 */
[--C-:B0-----:R-:W-:Y:S02]  /*0850*/  IMAD.WIDE R18, R21, 0x8, R12.reuse ;  /* 0x0000000815127825 */ /* 0x101fe400078e020c */
[----:B------:R-:W5:Y:S04]  /*0860*/  LDG.E.64 R28, desc[UR4][R28.64] ;  /* 0x000000041c1c7981 */ /* 0x000f68000c1e1b00 */
[----:B------:R-:W5:Y:S01]  /*0870*/  LDG.E.64 R24, desc[UR4][R18.64] ;  /* 0x0000000412187981 */ /* 0x000f62000c1e1b00 */
[----:B------:R-:W-:-:S06]  /*0880*/  IMAD.WIDE R12, R20, 0x8, R12 ;  /* 0x00000008140c7825 */ /* 0x000fcc00078e020c */
[----:B------:R-:W5:Y:S01]  /*0890*/  LDG.E.64 R12, desc[UR4][R12.64] ;  /* 0x000000040c0c7981 */ /* 0x000f62000c1e1b00 */
[----:B------:R-:W-:-:S04]  /*08a0*/  IADD3 R4, PT, PT, R4, 0x10, RZ ;  /* 0x0000001004047810 */ /* 0x000fc80007ffe0ff */
[----:B------:R-:W-:Y:S02]  /*08b0*/  ISETP.NE.AND P1, PT, R4, RZ, PT ;  /* 0x000000ff0400720c */ /* 0x000fe40003f25270 */
[----:B------:R-:W-:Y:S01]  /*08c0*/  IADD3 R2, PT, PT, R2, 0x10, RZ ;  /* 0x0000001002027810 */ /* 0x000fe20007ffe0ff */
[----:B--2---:R-:W4:Y:S08]  /*08d0*/  F2F.F64.F32 R20, R7 ;  /* 0x0000000700147310 */ /* 0x004f300000201800 */
[----:B---3--:R-:W0:Y:S01]  /*08e0*/  F2F.F64.F32 R26, R26 ;  /* 0x0000001a001a7310 */ /* 0x008e220000201800 */
[----:B----4-:R-:W-:-:S07]  /*08f0*/  DFMA R16, R20, R10, R16 ;  /* 0x0000000a1410722b */ /* 0x010fce0000000010 */
[----:B-----5:R-:W1:Y:S08]  /*0900*/  F2F.F64.F32 R10, R6 ;  /* 0x00000006000a7310 */ /* 0x020e700000201800 */
[----:B------:R-:W2:Y:S01]  /*0910*/  F2F.F64.F32 R20, R14 ;  /* 0x0000000e00147310 */ /* 0x000ea20000201800 */
[----:B0-----:R-:W-:-:S08]  /*0920*/  DFMA R16, R26, R24, R16 ;  /* 0x000000181a10722b */ /* 0x001fd00000000010 */
[----:B-1----:R-:W-:-:S08]  /*0930*/  DFMA R10, R10, R28, R16 ;  /* 0x0000001c0a0a722b */ /* 0x002fd00000000010 */
[----:B--2---:R-:W-:Y:S01]  /*0940*/  DFMA R20, R20, R12, R10 ;  /* 0x0000000c1414722b */ /* 0x004fe2000000000a */
[----:B------:R-:W-:Y:S10]  /*0950*/  @P1 BRA `(.L_x_9) ;  /* 0xfffffff800241947 */ /* 0x000ff4000383ffff */
.L_x_8:
[----:B------:R-:W-:Y:S05]  /*0960*/  BSYNC.RECONVERGENT B1 ;  /* 0x0000000000017941 */ /* 0x000fea0003800200 */
.L_x_7:
[----:B------:R-:W-:Y:S04]  /*0970*/  BSSY.RECONVERGENT B1, `(.L_x_10) ;  /* 0x000007e000017945 */ /* 0x000fe80003800200 */
[----:B------:R-:W-:Y:S05]  /*0980*/  @!P0 BRA `(.L_x_11) ;  /* 0x0000000400f08947 */ /* 0x000fea0003800000 */
[----:B------:R-:W-:Y:S01]  /*0990*/  ISETP.GE.U32.AND P0, PT, R5, 0x8, PT ;  /* 0x000000080500780c */ /* 0x000fe20003f06070 */
[----:B------:R-:W-:Y:S01]  /*09a0*/  BSSY.RECONVERGENT B2, `(.L_x_12) ;  /* 0x0000041000027945 */ /* 0x000fe20003800200 */
[----:B------:R-:W-:-:S04]  /*09b0*/  LOP3.LUT R4, R0, 0x7, RZ, 0xc0, !PT ;  /* 0x0000000700047812 */ /* 0x000fc800078ec0ff */
[----:B------:R-:W-:-:S07]  /*09c0*/  ISETP.NE.AND P1, PT, R4, RZ, PT ;  /* 0x000000ff0400720c */ /* 0x000fce0003f25270 */
[----:B------:R-:W-:Y:S06]  /*09d0*/  @!P0 BRA `(.L_x_13) ;  /* 0x0000000000f48947 */ /* 0x000fec0003800000 */
[----:B------:R-:W0:Y:S08]  /*09e0*/  LDC.64 R28, c[0x0][0x390] ;  /* 0x0000e400ff1c7b82 */ /* 0x000e300000000a00 */
[----:B------:R-:W1:Y:S08]  /*09f0*/  LDC.64 R10, c[0x0][0x398] ;  /* 0x0000e600ff0a7b82 */ /* 0x000e700000000a00 */
[----:B------:R-:W2:Y:S01]  /*0a00*/  LDC.64 R8, c[0x0][0x3a0] ;  /* 0x0000e800ff087b82 */ /* 0x000ea20000000a00 */
[----:B0-----:R-:W-:-:S05]  /*0a10*/  IMAD.WIDE R28, R2, 0x4, R28 ;  /* 0x00000004021c7825 */ /* 0x001fca00078e021c */
[----:B------:R-:W1:Y:S04]  /*0a20*/  LDG.E R17, desc[UR4][R28.64] ;  /* 0x000000041c117981 */ /* 0x000e68000c1e1900 */
[----:B------:R-:W3:Y:S04]  /*0a30*/  LDG.E R13, desc[UR4][R28.64+0x4] ;  /* 0x000004041c0d7981 */ /* 0x000ee8000c1e1900 */
[----:B------:R-:W4:Y:S04]  /*0a40*/  LDG.E R15, desc[UR4][R28.64+0x8] ;  /* 0x000008041c0f7981 */ /* 0x000f28000c1e1900 */
[----:B------:R-:W5:Y:S04]  /*0a50*/  LDG.E R5, desc[UR4][R28.64+0xc] ;  /* 0x00000c041c057981 */ /* 0x000f68000c1e1900 */
[----:B------:R-:W5:Y:S01]  /*0a60*/  LDG.E R25, desc[UR4][R28.64+0x18] ;  /* 0x000018041c197981 */ /* 0x000f62000c1e1900 */
[----:B-1----:R-:W-:-:S06]  /*0a70*/  IMAD.WIDE R22, R17, 0x4, R10 ;  /* 0x0000000411167825 */ /* 0x002fcc00078e020a */
[----:B------:R-:W5:Y:S01]  /*0a80*/  LDG.E R22, desc[UR4][R22.64] ;  /* 0x0000000416167981 */ /* 0x000f62000c1e1900 */
[----:B--2---:R-:W-:-:S04]  /*0a90*/  IMAD.WIDE R16, R17, 0x8, R8 ;  /* 0x0000000811107825 */ /* 0x004fc800078e0208 */
[C---:B---3--:R-:W-:Y:S02]  /*0aa0*/  IMAD.WIDE R26, R13.reuse, 0x4, R10 ;  /* 0x000000040d1a7825 */ /* 0x048fe400078e020a */
[----:B------:R-:W2:Y:S04]  /*0ab0*/  LDG.E.64 R16, desc[UR4][R16.64] ;  /* 0x0000000410107981 */ /* 0x000ea8000c1e1b00 */
[----:B------:R-:W3:Y:S01]  /*0ac0*/  LDG.E R26, desc[UR4][R26.64] ;  /* 0x000000041a1a7981 */ /* 0x000ee2000c1e1900 */
[----:B------:R-:W-:-:S03]  /*0ad0*/  IMAD.WIDE R12, R13, 0x8, R8 ;  /* 0x000000080d0c7825 */ /* 0x000fc600078e0208 */
[----:B------:R-:W3:Y:S01]  /*0ae0*/  LDG.E R23, desc[UR4][R28.64+0x14] ;  /* 0x000014041c177981 */ /* 0x000ee2000c1e1900 */
[----:B----4-:R-:W-:-:S03]  /*0af0*/  IMAD.WIDE R6, R15, 0x4, R10 ;  /* 0x000000040f067825 */ /* 0x010fc600078e020a */
[----:B------:R-:W4:Y:S04]  /*0b00*/  LDG.E.64 R12, desc[UR4][R12.64] ;  /* 0x000000040c0c7981 */ /* 0x000f28000c1e1b00 */
[----:B------:R-:W4:Y:S01]  /*0b10*/  LDG.E R6, desc[UR4][R6.64] ;  /* 0x0000000406067981 */ /* 0x000f22000c1e1900 */
[----:B------:R-:W-:-:S03]  /*0b20*/  IMAD.WIDE R14, R15, 0x8, R8 ;  /* 0x000000080f0e7825 */ /* 0x000fc600078e0208 */
[----:B------:R-:W4:Y:S04]  /*0b30*/  LDG.E R27, desc[UR4][R28.64+0x1c] ;  /* 0x00001c041c1b7981 */ /* 0x000f28000c1e1900 */
[----:B------:R-:W4:Y:S04]  /*0b40*/  LDG.E.64 R14, desc[UR4][R14.64] ;  /* 0x000000040e0e7981 */ /* 0x000f28000c1e1b00 */
[----:B------:R5:W4:Y:S02]  /*0b50*/  LDG.E R7, desc[UR4][R28.64+0x10] ;  /* 0x000010041c077981 */ /* 0x000b24000c1e1900 */
[----:B-----5:R-:W-:-:S06]  /*0b60*/  IMAD.WIDE R28, R5, 0x8, R8 ;  /* 0x00000008051c7825 */ /* 0x020fcc00078e0208 */
[----:B------:R-:W5:Y:S01]  /*0b70*/  LDG.E.64 R28, desc[UR4][R28.64] ;  /* 0x000000041c1c7981 */ /* 0x000f62000c1e1b00 */
[----:B------:R-:W2:Y:S02]  /*0b80*/  F2F.F64.F32 R18, R22 ;  /* 0x0000001600127310 */ /* 0x000ea40000201800 */
[----:B--2---:R-:W-:-:S06]  /*0b90*/  DFMA R16, R18, R16, R20 ;  /* 0x000000101210722b */ /* 0x004fcc0000000014 */
[----:B---3--:R-:W4:Y:S01]  /*0ba0*/  F2F.F64.F32 R18, R26 ;  /* 0x0000001a00127310 */ /* 0x008f220000201800 */
[----:B------:R-:W-:-:S05]  /*0bb0*/  IMAD.WIDE R20, R5, 0x4, R10 ;  /* 0x0000000405147825 */ /* 0x000fca00078e020a */
[----:B------:R0:W2:Y:S01]  /*0bc0*/  LDG.E R22, desc[UR4][R20.64] ;  /* 0x0000000414167981 */ /* 0x0000a2000c1e1900 */
[----:B----4-:R-:W-:Y:S01]  /*0bd0*/  DFMA R12, R18, R12, R16 ;  /* 0x0000000c120c722b */ /* 0x010fe20000000010 */
[----:B------:R-:W1:Y:S01]  /*0be0*/  F2F.F64.F32 R16, R6 ;  /* 0x0000000600107310 */ /* 0x000e620000201800 */
[----:B0-----:R-:W-:-:S05]  /*0bf0*/  IMAD.WIDE R20, R7, 0x4, R10 ;  /* 0x0000000407147825 */ /* 0x001fca00078e020a */
[----:B------:R0:W3:Y:S01]  /*0c00*/  LDG.E R24, desc[UR4][R20.64] ;  /* 0x0000000414187981 */ /* 0x0000e2000c1e1900 */
[----:B------:R-:W-:-:S06]  /*0c10*/  IMAD.WIDE R18, R23, 0x4, R10 ;  /* 0x0000000417127825 */ /* 0x000fcc00078e020a */
[----:B------:R-:W4:Y:S01]  /*0c20*/  LDG.E R18, desc[UR4][R18.64] ;  /* 0x0000000412127981 */ /* 0x000f22000c1e1900 */
[----:B-1----:R-:W-:Y:S01]  /*0c30*/  DFMA R12, R16, R14, R12 ;  /* 0x0000000e100c722b */ /* 0x002fe2000000000c */
[----:B------:R-:W-:-:S04]  /*0c40*/  IMAD.WIDE R16, R7, 0x8, R8 ;  /* 0x0000000807107825 */ /* 0x000fc800078e0208 */
[----:B------:R-:W-:Y:S02]  /*0c50*/  IMAD.WIDE R14, R25, 0x4, R10 ;  /* 0x00000004190e7825 */ /* 0x000fe400078e020a */
[----:B------:R-:W4:Y:S02]  /*0c60*/  LDG.E.64 R16, desc[UR4][R16.64] ;  /* 0x0000000410107981 */ /* 0x000f24000c1e1b00 */
[----:B------:R-:W-:Y:S02]  /*0c70*/  IMAD.WIDE R6, R23, 0x8, R8 ;  /* 0x0000000817067825 */ /* 0x000fe400078e0208 */
[----:B------:R-:W4:Y:S02]  /*0c80*/  LDG.E R14, desc[UR4][R14.64] ;  /* 0x000000040e0e7981 */ /* 0x000f24000c1e1900 */
[----:B------:R-:W-:Y:S02]  /*0c90*/  IMAD.WIDE R10, R27, 0x4, R10 ;  /* 0x000000041b0a7825 */ /* 0x000fe400078e020a */
[----:B------:R-:W4:Y:S02]  /*0ca0*/  LDG.E.64 R6, desc[UR4][R6.64] ;  /* 0x0000000406067981 */ /* 0x000f24000c1e1b00 */
[----:B0-----:R-:W-:-:S02]  /*0cb0*/  IMAD.WIDE R20, R25, 0x8, R8 ;  /* 0x0000000819147825 */ /* 0x001fc400078e0208 */
[----:B------:R-:W4:Y:S02]  /*0cc0*/  LDG.E R10, desc[UR4][R10.64] ;  /* 0x000000040a0a7981 */ /* 0x000f24000c1e1900 */
[----:B------:R-:W-:Y:S02]  /*0cd0*/  IMAD.WIDE R8, R27, 0x8, R8 ;  /* 0x000000081b087825 */ /* 0x000fe400078e0208 */
[----:B------:R-:W4:Y:S04]  /*0ce0*/  LDG.E.64 R20, desc[UR4][R20.64] ;  /* 0x0000000414147981 */ /* 0x000f28000c1e1b00 */
[----:B------:R-:W4:Y:S01]  /*0cf0*/  LDG.E.64 R8, desc[UR4][R8.64] ;  /* 0x0000000408087981 */ /* 0x000f22000c1e1b00 */
[----:B------:R-:W-:Y:S01]  /*0d00*/  IADD3 R2, PT, PT, R2, 0x8, RZ ;  /* 0x0000000802027810 */ /* 0x000fe20007ffe0ff */
[----:B--2---:R-:W5:Y:S08]  /*0d10*/  F2F.F64.F32 R22, R22 ;  /* 0x0000001600167310 */ /* 0x004f700000201800 */
[----:B---3--:R-:W0:Y:S01]  /*0d20*/  F2F.F64.F32 R24, R24 ;  /* 0x0000001800187310 */ /* 0x008e220000201800 */
[----:B-----5:R-:W-:-:S07]  /*0d30*/  DFMA R12, R22, R28, R12 ;  /* 0x0000001c160c722b */ /* 0x020fce000000000c */
[----:B----4-:R-:W1:Y:S01]  /*0d40*/  F2F.F64.F32 R18, R18 ;  /* 0x0000001200127310 */ /* 0x010e620000201800 */
[----:B0-----:R-:W-:-:S07]  /*0d50*/  DFMA R12, R24, R16, R12 ;  /* 0x00000010180c722b */ /* 0x001fce000000000c */
[----:B------:R-:W0:Y:S01]  /*0d60*/  F2F.F64.F32 R14, R14 ;  /* 0x0000000e000e7310 */ /* 0x000e220000201800 */
[----:B-1----:R-:W-:-:S07]  /*0d70*/  DFMA R6, R18, R6, R12 ;  /* 0x000000061206722b */ /* 0x002fce000000000c */
[----:B------:R-:W1:Y:S01]  /*0d80*/  F2F.F64.F32 R10, R10 ;  /* 0x0000000a000a7310 */ /* 0x000e620000201800 */
[----:B0-----:R-:W-:-:S08]  /*0d90*/  DFMA R20, R14, R20, R6 ;  /* 0x000000140e14722b */ /* 0x001fd00000000006 */
[----:B-1----:R-:W-:-:S11]  /*0da0*/  DFMA R20, R10, R8, R20 ;  /* 0x000000080a14722b */ /* 0x002fd60000000014 */
.L_x_13:
[----:B------:R-:W-:Y:S05]  /*0db0*/  BSYNC.RECONVERGENT B2 ;  /* 0x0000000000027941 */ /* 0x000fea0003800200 */
.L_x_12:
        /* <DEDUP_REMOVED lines=13> */
[----:B------:R-:W5:Y:S01]  /*0e90*/  LDG.E R15, desc[UR4][R16.64+0xc] ;  /* 0x00000c04100f7981 */ /* 0x000f62000c1e1900 */
[----:B-1----:R-:W-:-:S05]  /*0ea0*/  IMAD.WIDE R18, R5, 0x4, R8 ;  /* 0x0000000405127825 */ /* 0x002fca00078e0208 */
[----:B------:R-:W5:Y:S01]  /*0eb0*/  LDG.E R13, desc[UR4][R18.64] ;  /* 0x00000004120d7981 */ /* 0x000f62000c1e1900 */
[----:B---3--:R-:W-:-:S04]  /*0ec0*/  IMAD.WIDE R22, R25, 0x4, R8 ;  /* 0x0000000419167825 */ /* 0x008fc800078e0208 */
[----:B--2---:R-:W-:Y:S01]  /*0ed0*/  IMAD.WIDE R4, R5, 0x8, R6 ;  /* 0x0000000805047825 */ /* 0x004fe200078e0206 */
[----:B------:R-:W2:Y:S03]  /*0ee0*/  LDG.E R14, desc[UR4][R22.64] ;  /* 0x00000004160e7981 */ /* 0x000ea6000c1e1900 */
[----:B----4-:R-:W-:Y:S02]  /*0ef0*/  IMAD.WIDE R26, R11, 0x4, R8 ;  /* 0x000000040b1a7825 */ /* 0x010fe400078e0208 */
[----:B------:R-:W3:Y:S02]  /*0f00*/  LDG.E.64 R4, desc[UR4][R4.64] ;  /* 0x0000000404047981 */ /* 0x000ee4000c1e1b00 */
[----:B------:R-:W-:Y:S02]  /*0f10*/  IMAD.WIDE R24, R25, 0x8, R6 ;  /* 0x0000000819187825 */ /* 0x000fe400078e0206 */
[----:B------:R-:W4:Y:S02]  /*0f20*/  LDG.E R12, desc[UR4][R26.64] ;  /* 0x000000041a0c7981 */ /* 0x000f24000c1e1900 */
[----:B-----5:R-:W-:-:S02]  /*0f30*/  IMAD.WIDE R16, R15, 0x4, R8 ;  /* 0x000000040f107825 */ /* 0x020fc400078e0208 */
[----:B------:R-:W5:Y:S02]  /*0f40*/  LDG.E.64 R8, desc[UR4][R24.64] ;  /* 0x0000000418087981 */ /* 0x000f64000c1e1b00 */
[--C-:B------:R-:W-:Y:S02]  /*0f50*/  IMAD.WIDE R10, R11, 0x8, R6.reuse ;  /* 0x000000080b0a7825 */ /* 0x100fe400078e0206 */
[----:B------:R-:W5:Y:S02]  /*0f60*/  LDG.E R16, desc[UR4][R16.64] ;  /* 0x0000000410107981 */ /* 0x000f64000c1e1900 */
[----:B------:R-:W-:Y:S02]  /*0f70*/  IMAD.WIDE R6, R15, 0x8, R6 ;  /* 0x000000080f067825 */ /* 0x000fe400078e0206 */
[----:B------:R-:W5:Y:S04]  /*0f80*/  LDG.E.64 R10, desc[UR4][R10.64] ;  /* 0x000000040a0a7981 */ /* 0x000f68000c1e1b00 */
[----:B------:R-:W5:Y:S01]  /*0f90*/  LDG.E.64 R6, desc[UR4][R6.64] ;  /* 0x0000000406067981 */ /* 0x000f62000c1e1b00 */
[----:B------:R-:W-:Y:S01]  /*0fa0*/  IADD3 R2, PT, PT, R2, 0x4, RZ ;  /* 0x0000000402027810 */ /* 0x000fe20007ffe0ff */
[----:B------:R-:W3:Y:S08]  /*0fb0*/  F2F.F64.F32 R18, R13 ;  /* 0x0000000d00127310 */ /* 0x000ef00000201800 */
[----:B--2---:R-:W5:Y:S01]  /*0fc0*/  F2F.F64.F32 R14, R14 ;  /* 0x0000000e000e7310 */ /* 0x004f620000201800 */
[----:B---3--:R-:W-:-:S07]  /*0fd0*/  DFMA R4, R18, R4, R20 ;  /* 0x000000041204722b */ /* 0x008fce0000000014 */
[----:B----4-:R-:W0:Y:S01]  /*0fe0*/  F2F.F64.F32 R18, R12 ;  /* 0x0000000c00127310 */ /* 0x010e220000201800 */
[----:B-----5:R-:W-:-:S07]  /*0ff0*/  DFMA R4, R14, R8, R4 ;  /* 0x000000080e04722b */ /* 0x020fce0000000004 */
[----:B------:R-:W1:Y:S01]  /*1000*/  F2F.F64.F32 R20, R16 ;  /* 0x0000001000147310 */ /* 0x000e620000201800 */
[----:B0-----:R-:W-:-:S08]  /*1010*/  DFMA R4, R18, R10, R4 ;  /* 0x0000000a1204722b */ /* 0x001fd00000000004 */
[----:B-1----:R-:W-:-:S11]  /*1020*/  DFMA R20, R20, R6, R4 ;  /* 0x000000061414722b */ /* 0x002fd60000000004 */
.L_x_15:
[----:B------:R-:W-:Y:S05]  /*1030*/  BSYNC.RECONVERGENT B2 ;  /* 0x0000000000027941 */ /* 0x000fea0003800200 */
.L_x_14:
[----:B------:R-:W-:Y:S05]  /*1040*/  @!P1 BRA `(.L_x_11) ;  /* 0x0000000000409947 */ /* 0x000fea0003800000 */
[----:B------:R-:W0:Y:S01]  /*1050*/  LDC.64 R4, c[0x0][0x3a0] ;  /* 0x0000e800ff047b82 */ /* 0x000e220000000a00 */
[----:B------:R-:W-:-:S07]  /*1060*/  IADD3 R0, PT, PT, -R0, RZ, RZ ;  /* 0x000000ff00007210 */ /* 0x000fce0007ffe1ff */
[----:B------:R-:W1:Y:S08]  /*1070*/  LDC.64 R6, c[0x0][0x390] ;  /* 0x0000e400ff067b82 */ /* 0x000e700000000a00 */
[----:B------:R-:W2:Y:S02]  /*1080*/  LDC.64 R8, c[0x0][0x398] ;  /* 0x0000e600ff087b82 */ /* 0x000ea40000000a00 */
.L_x_16:
[----:B-1----:R-:W-:-:S06]  /*1090*/  IMAD.WIDE R10, R2, 0x4, R6 ;  /* 0x00000004020a7825 */ /* 0x002fcc00078e0206 */
[----:B------:R-:W2:Y:S02]  /*10a0*/  LDG.E R11, desc[UR4][R10.64] ;  /* 0x000000040a0b7981 */ /* 0x000ea4000c1e1900 */
[----:B--2---:R-:W-:-:S06]  /*10b0*/  IMAD.WIDE R12, R11, 0x4, R8 ;  /* 0x000000040b0c7825 */ /* 0x004fcc00078e0208 */
[----:B------:R-:W2:Y:S01]  /*10c0*/  LDG.E R12, desc[UR4][R12.64] ;  /* 0x000000040c0c7981 */ /* 0x000ea2000c1e1900 */
[----:B0-----:R-:W-:-:S06]  /*10d0*/  IMAD.WIDE R16, R11, 0x8, R4 ;  /* 0x000000080b107825 */ /* 0x001fcc00078e0204 */
[----:B------:R-:W3:Y:S01]  /*10e0*/  LDG.E.64 R16, desc[UR4][R16.64] ;  /* 0x0000000410107981 */ /* 0x000ee2000c1e1b00 */
[----:B------:R-:W-:Y:S02]  /*10f0*/  IADD3 R0, PT, PT, R0, 0x1, RZ ;  /* 0x0000000100007810 */ /* 0x000fe40007ffe0ff */
[----:B------:R-:W-:Y:S02]  /*1100*/  IADD3 R2, PT, PT, R2, 0x1, RZ ;  /* 0x0000000102027810 */ /* 0x000fe40007ffe0ff */
[----:B------:R-:W-:Y:S01]  /*1110*/  ISETP.NE.AND P0, PT, R0, RZ, PT ;  /* 0x000000ff0000720c */ /* 0x000fe20003f05270 */
[----:B--2---:R-:W3:Y:S02]  /*1120*/  F2F.F64.F32 R14, R12 ;  /* 0x0000000c000e7310 */ /* 0x004ee40000201800 */
[----:B---3--:R-:W-:-:S10]  /*1130*/  DFMA R20, R14, R16, R20 ;  /* 0x000000100e14722b */ /* 0x008fd40000000014 */
[----:B------:R-:W-:Y:S05]  /*1140*/  @P0 BRA `(.L_x_16) ;  /* 0xfffffffc00d00947 */ /* 0x000fea000383ffff */
.L_x_11:
[----:B------:R-:W-:Y:S05]  /*1150*/  BSYNC.RECONVERGENT B1 ;  /* 0x0000000000017941 */ /* 0x000fea0003800200 */
.L_x_10:
[----:B------:R0:W1:Y:S02]  /*1160*/  F2F.F32.F64 R21, R20 ;  /* 0x0000001400157310 */ /* 0x0000640000301000 */
.L_x_6:
[----:B------:R-:W-:Y:S05]  /*1170*/  BSYNC.RECONVERGENT B0 ;  /* 0x0000000000007941 */ /* 0x000fea0003800200 */
.L_x_5:
[----:B------:R-:W2:Y:S02]  /*1180*/  LDC.64 R4, c[0x0][0x3a8] ;  /* 0x0000ea00ff047b82 */ /* 0x000ea40000000a00 */
[----:B--2---:R-:W-:-:S05]  /*1190*/  IMAD.WIDE R2, R3, 0x4, R4 ;  /* 0x0000000403027825 */ /* 0x004fca00078e0204 */
[----:B-1----:R-:W-:Y:S01]  /*11a0*/  STG.E desc[UR4][R2.64], R21 ;  /* 0x0000001502007986 */ /* 0x002fe2000c101904 */
[----:B------:R-:W-:Y:S05]  /*11b0*/  EXIT ;  /* 0x000000000000794d */ /* 0x000fea0003800000 */
.L_x_17:
        /* <DEDUP_REMOVED lines=12> */
.L_x_21:


//--------------------- .nv.shared._Z17SumDanglingKernelPKiiPKfPd --------------------------
	.section	.nv.shared._Z17SumDanglingKernelPKiiPKfPd,"aw",@nobits
	.sectionflags	@""
	.align	8
.nv.shared._Z17SumDanglingKernelPKiiPKfPd:
	.zero		3072


//--------------------- .nv.shared.reserved.0     --------------------------
	.section	.nv.shared.reserved.0,"aw",@nobits
	.weak		__nv_reservedSMEM_offset_0_alias
	.size		__nv_reservedSMEM_offset_0_alias, 0, 64
	.other		__nv_reservedSMEM_offset_0_alias,@"STO_CUDA_RESERVED_SHARED STV_DEFAULT"
__nv_reservedSMEM_offset_0_alias:
	.zero		0
	.zero		64


//--------------------- .nv.constant0._Z17SumDanglingKernelPKiiPKfPd --------------------------
	.section	.nv.constant0._Z17SumDanglingKernelPKiiPKfPd,"a",@progbits
	.sectionflags	@""
	.align	4
.nv.constant0._Z17SumDanglingKernelPKiiPKfPd:
	.zero		928


//--------------------- .nv.constant0._Z22AddRandomJumpsPrKerneliPfdd --------------------------
	.section	.nv.constant0._Z22AddRandomJumpsPrKerneliPfdd,"a",@progbits
	.sectionflags	@""
	.align	4
.nv.constant0._Z22AddRandomJumpsPrKerneliPfdd:
	.zero		928


//--------------------- .nv.constant0._Z24AddDanglingPagesPrKerneliPfd --------------------------
	.section	.nv.constant0._Z24AddDanglingPagesPrKerneliPfd,"a",@progbits
	.sectionflags	@""
	.align	4
.nv.constant0._Z24AddDanglingPagesPrKerneliPfd:
	.zero		920


//--------------------- .nv.constant0._Z16AddPagesPrKerneliPKiS0_PKfPKdPf --------------------------
	.section	.nv.constant0._Z16AddPagesPrKerneliPKiS0_PKfPKdPf,"a",@progbits
	.sectionflags	@""
	.align	4
.nv.constant0._Z16AddPagesPrKerneliPKiS0_PKfPKdPf:
	.zero		944


//--------------------- SYMBOLS --------------------------

	.type		.nv.reservedSmem.offset0,@object
	.size		.nv.reservedSmem.offset0,0x4
	.type		.nv.reservedSmem.cap,@object
	.size		.nv.reservedSmem.cap,0x4
